//
// Generated by NVIDIA NVVM Compiler
//
// Compiler Build ID: CL-36424714
// Cuda compilation tools, release 13.0, V13.0.88
// Based on NVVM 20.0.0
//

.version 9.0
.target sm_100
.address_size 64

	// .globl	_Z8identityPKiPil
.extern .func __assertfail
(
	.param .b64 __assertfail_param_0,
	.param .b64 __assertfail_param_1,
	.param .b32 __assertfail_param_2,
	.param .b64 __assertfail_param_3,
	.param .b64 __assertfail_param_4
)
;
.global .align 1 .b8 __unnamed_1[39] = {118, 111, 105, 100, 32, 115, 117, 109, 40, 105, 110, 116, 32, 42, 44, 32, 105, 110, 116, 32, 42, 44, 32, 108, 111, 110, 103, 44, 32, 105, 110, 116, 44, 32, 105, 110, 116, 41};
.global .align 1 .b8 $str[31] = {106, 117, 109, 112, 32, 61, 61, 32, 98, 108, 111, 99, 107, 68, 105, 109, 46, 120, 32, 42, 32, 103, 114, 105, 100, 68, 105, 109, 46, 120};
.global .align 1 .b8 $str$1[27] = {47, 116, 109, 112, 47, 115, 97, 115, 115, 95, 99, 117, 95, 118, 119, 110, 50, 101, 100, 105, 53, 47, 107, 46, 99, 117};

.visible .entry _Z8identityPKiPil(
	.param .u64 .ptr .align 1 _Z8identityPKiPil_param_0,
	.param .u64 .ptr .align 1 _Z8identityPKiPil_param_1,
	.param .u64 _Z8identityPKiPil_param_2
)
{
	.reg .pred 	%p<2>;
	.reg .b32 	%r<5>;
	.reg .b64 	%rd<12>;

	ld.param.u64 	%rd2, [_Z8identityPKiPil_param_0];
	ld.param.u64 	%rd3, [_Z8identityPKiPil_param_1];
	ld.param.u64 	%rd4, [_Z8identityPKiPil_param_2];
	mov.u32 	%r1, %tid.x;
	cvt.u64.u32 	%rd5, %r1;
	mov.u32 	%r2, %ctaid.x;
	mov.u32 	%r3, %ntid.x;
	mul.wide.u32 	%rd6, %r2, %r3;
	add.s64 	%rd1, %rd6, %rd5;
	setp.ge.s64 	%p1, %rd1, %rd4;
	@%p1 bra 	$L__BB0_2;
	cvta.to.global.u64 	%rd7, %rd2;
	cvta.to.global.u64 	%rd8, %rd3;
	shl.b64 	%rd9, %rd1, 2;
	add.s64 	%rd10, %rd7, %rd9;
	ld.global.u32 	%r4, [%rd10];
	add.s64 	%rd11, %rd8, %rd9;
	st.global.u32 	[%rd11], %r4;
$L__BB0_2:
	ret;

}
	// .globl	_Z12vectorLengthPKdS0_Pdl
.visible .entry _Z12vectorLengthPKdS0_Pdl(
	.param .u64 .ptr .align 1 _Z12vectorLengthPKdS0_Pdl_param_0,
	.param .u64 .ptr .align 1 _Z12vectorLengthPKdS0_Pdl_param_1,
	.param .u64 .ptr .align 1 _Z12vectorLengthPKdS0_Pdl_param_2,
	.param .u64 _Z12vectorLengthPKdS0_Pdl_param_3
)
{
	.reg .pred 	%p<2>;
	.reg .b32 	%r<4>;
	.reg .b64 	%rd<15>;
	.reg .b64 	%fd<6>;

	ld.param.u64 	%rd2, [_Z12vectorLengthPKdS0_Pdl_param_0];
	ld.param.u64 	%rd3, [_Z12vectorLengthPKdS0_Pdl_param_1];
	ld.param.u64 	%rd4, [_Z12vectorLengthPKdS0_Pdl_param_2];
	ld.param.u64 	%rd5, [_Z12vectorLengthPKdS0_Pdl_param_3];
	mov.u32 	%r1, %tid.x;
	cvt.u64.u32 	%rd6, %r1;
	mov.u32 	%r2, %ctaid.x;
	mov.u32 	%r3, %ntid.x;
	mul.wide.u32 	%rd7, %r2, %r3;
	add.s64 	%rd1, %rd7, %rd6;
	setp.ge.s64 	%p1, %rd1, %rd5;
	@%p1 bra 	$L__BB1_2;
	cvta.to.global.u64 	%rd8, %rd2;
	cvta.to.global.u64 	%rd9, %rd3;
	cvta.to.global.u64 	%rd10, %rd4;
	shl.b64 	%rd11, %rd1, 3;
	add.s64 	%rd12, %rd8, %rd11;
	ld.global.f64 	%fd1, [%rd12];
	add.s64 	%rd13, %rd9, %rd11;
	ld.global.f64 	%fd2, [%rd13];
	mul.f64 	%fd3, %fd2, %fd2;
	fma.rn.f64 	%fd4, %fd1, %fd1, %fd3;
	sqrt.rn.f64 	%fd5, %fd4;
	add.s64 	%rd14, %rd10, %rd11;
	st.global.f64 	[%rd14], %fd5;
$L__BB1_2:
	ret;

}
	// .globl	_Z9plusMinusPKdPKfPdPfl
.visible .entry _Z9plusMinusPKdPKfPdPfl(
	.param .u64 .ptr .align 1 _Z9plusMinusPKdPKfPdPfl_param_0,
	.param .u64 .ptr .align 1 _Z9plusMinusPKdPKfPdPfl_param_1,
	.param .u64 .ptr .align 1 _Z9plusMinusPKdPKfPdPfl_param_2,
	.param .u64 .ptr .align 1 _Z9plusMinusPKdPKfPdPfl_param_3,
	.param .u64 _Z9plusMinusPKdPKfPdPfl_param_4
)
{
	.reg .pred 	%p<2>;
	.reg .b32 	%r<4>;
	.reg .b32 	%f<4>;
	.reg .b64 	%rd<19>;
	.reg .b64 	%fd<7>;

	ld.param.u64 	%rd2, [_Z9plusMinusPKdPKfPdPfl_param_0];
	ld.param.u64 	%rd3, [_Z9plusMinusPKdPKfPdPfl_param_1];
	ld.param.u64 	%rd4, [_Z9plusMinusPKdPKfPdPfl_param_2];
	ld.param.u64 	%rd5, [_Z9plusMinusPKdPKfPdPfl_param_3];
	ld.param.u64 	%rd6, [_Z9plusMinusPKdPKfPdPfl_param_4];
	mov.u32 	%r1, %tid.x;
	cvt.u64.u32 	%rd7, %r1;
	mov.u32 	%r2, %ctaid.x;
	mov.u32 	%r3, %ntid.x;
	mul.wide.u32 	%rd8, %r2, %r3;
	add.s64 	%rd1, %rd8, %rd7;
	setp.ge.s64 	%p1, %rd1, %rd6;
	@%p1 bra 	$L__BB2_2;
	cvta.to.global.u64 	%rd9, %rd2;
	cvta.to.global.u64 	%rd10, %rd3;
	cvta.to.global.u64 	%rd11, %rd4;
	cvta.to.global.u64 	%rd12, %rd5;
	shl.b64 	%rd13, %rd1, 3;
	add.s64 	%rd14, %rd9, %rd13;
	ld.global.f64 	%fd1, [%rd14];
	shl.b64 	%rd15, %rd1, 2;
	add.s64 	%rd16, %rd10, %rd15;
	ld.global.f32 	%f1, [%rd16];
	cvt.f64.f32 	%fd2, %f1;
	sub.f64 	%fd3, %fd1, %fd2;
	add.s64 	%rd17, %rd11, %rd13;
	st.global.f64 	[%rd17], %fd3;
	ld.global.f64 	%fd4, [%rd14];
	ld.global.f32 	%f2, [%rd16];
	cvt.f64.f32 	%fd5, %f2;
	add.f64 	%fd6, %fd4, %fd5;
	cvt.rn.f32.f64 	%f3, %fd6;
	add.s64 	%rd18, %rd12, %rd15;
	st.global.f32 	[%rd18], %f3;
$L__BB2_2:
	ret;

}
	// .globl	_Z19applyLinearFunctionPKsPslss
.visible .entry _Z19applyLinearFunctionPKsPslss(
	.param .u64 .ptr .align 1 _Z19applyLinearFunctionPKsPslss_param_0,
	.param .u64 .ptr .align 1 _Z19applyLinearFunctionPKsPslss_param_1,
	.param .u64 _Z19applyLinearFunctionPKsPslss_param_2,
	.param .u16 _Z19applyLinearFunctionPKsPslss_param_3,
	.param .u16 _Z19applyLinearFunctionPKsPslss_param_4
)
{
	.reg .pred 	%p<2>;
	.reg .b16 	%rs<5>;
	.reg .b32 	%r<4>;
	.reg .b64 	%rd<12>;

	ld.param.u64 	%rd2, [_Z19applyLinearFunctionPKsPslss_param_0];
	ld.param.u64 	%rd3, [_Z19applyLinearFunctionPKsPslss_param_1];
	ld.param.u64 	%rd4, [_Z19applyLinearFunctionPKsPslss_param_2];
	ld.param.u16 	%rs1, [_Z19applyLinearFunctionPKsPslss_param_3];
	ld.param.u16 	%rs2, [_Z19applyLinearFunctionPKsPslss_param_4];
	mov.u32 	%r1, %tid.x;
	cvt.u64.u32 	%rd5, %r1;
	mov.u32 	%r2, %ctaid.x;
	mov.u32 	%r3, %ntid.x;
	mul.wide.u32 	%rd6, %r2, %r3;
	add.s64 	%rd1, %rd6, %rd5;
	setp.ge.s64 	%p1, %rd1, %rd4;
	@%p1 bra 	$L__BB3_2;
	cvta.to.global.u64 	%rd7, %rd2;
	cvta.to.global.u64 	%rd8, %rd3;
	shl.b64 	%rd9, %rd1, 1;
	add.s64 	%rd10, %rd7, %rd9;
	ld.global.u16 	%rs3, [%rd10];
	mad.lo.s16 	%rs4, %rs3, %rs2, %rs1;
	add.s64 	%rd11, %rd8, %rd9;
	st.global.u16 	[%rd11], %rs4;
$L__BB3_2:
	ret;

}
	// .globl	_Z8blockXORPKcPcll
.visible .entry _Z8blockXORPKcPcll(
	.param .u64 .ptr .align 1 _Z8blockXORPKcPcll_param_0,
	.param .u64 .ptr .align 1 _Z8blockXORPKcPcll_param_1,
	.param .u64 _Z8blockXORPKcPcll_param_2,
	.param .u64 _Z8blockXORPKcPcll_param_3
)
{
	.reg .pred 	%p<2>;
	.reg .b32 	%r<4>;
	.reg .b64 	%rd<16>;

	ld.param.u64 	%rd2, [_Z8blockXORPKcPcll_param_0];
	ld.param.u64 	%rd3, [_Z8blockXORPKcPcll_param_1];
	ld.param.u64 	%rd5, [_Z8blockXORPKcPcll_param_2];
	ld.param.u64 	%rd4, [_Z8blockXORPKcPcll_param_3];
	mov.u32 	%r1, %tid.x;
	cvt.u64.u32 	%rd6, %r1;
	mov.u32 	%r2, %ctaid.x;
	mov.u32 	%r3, %ntid.x;
	mul.wide.u32 	%rd7, %r2, %r3;
	add.s64 	%rd1, %rd7, %rd6;
	shl.b64 	%rd8, %rd1, 3;
	setp.ge.s64 	%p1, %rd8, %rd5;
	@%p1 bra 	$L__BB4_2;
	cvta.to.global.u64 	%rd9, %rd2;
	cvta.to.global.u64 	%rd10, %rd3;
	add.s64 	%rd12, %rd9, %rd8;
	ld.global.u64 	%rd13, [%rd12];
	xor.b64  	%rd14, %rd13, %rd4;
	add.s64 	%rd15, %rd10, %rd8;
	st.global.u64 	[%rd15], %rd14;
$L__BB4_2:
	ret;

}
	// .globl	_Z11multiplyBy2PiS_l
.visible .entry _Z11multiplyBy2PiS_l(
	.param .u64 .ptr .align 1 _Z11multiplyBy2PiS_l_param_0,
	.param .u64 .ptr .align 1 _Z11multiplyBy2PiS_l_param_1,
	.param .u64 _Z11multiplyBy2PiS_l_param_2
)
{
	.reg .pred 	%p<2>;
	.reg .b32 	%r<7>;
	.reg .b64 	%rd<10>;

	ld.param.u64 	%rd2, [_Z11multiplyBy2PiS_l_param_0];
	ld.param.u64 	%rd3, [_Z11multiplyBy2PiS_l_param_1];
	ld.param.u64 	%rd4, [_Z11multiplyBy2PiS_l_param_2];
	mov.u32 	%r1, %tid.x;
	mov.u32 	%r2, %ctaid.x;
	mov.u32 	%r3, %ntid.x;
	mad.lo.s32 	%r4, %r2, %r3, %r1;
	cvt.s64.s32 	%rd1, %r4;
	setp.le.s64 	%p1, %rd4, %rd1;
	@%p1 bra 	$L__BB5_2;
	cvta.to.global.u64 	%rd5, %rd2;
	cvta.to.global.u64 	%rd6, %rd3;
	shl.b64 	%rd7, %rd1, 2;
	add.s64 	%rd8, %rd5, %rd7;
	ld.global.u32 	%r5, [%rd8];
	shl.b32 	%r6, %r5, 1;
	add.s64 	%rd9, %rd6, %rd7;
	st.global.u32 	[%rd9], %r6;
$L__BB5_2:
	ret;

}
	// .globl	_Z3sumPiS_lii
.visible .entry _Z3sumPiS_lii(
	.param .u64 .ptr .align 1 _Z3sumPiS_lii_param_0,
	.param .u64 .ptr .align 1 _Z3sumPiS_lii_param_1,
	.param .u64 _Z3sumPiS_lii_param_2,
	.param .u32 _Z3sumPiS_lii_param_3,
	.param .u32 _Z3sumPiS_lii_param_4
)
{
	.reg .pred 	%p<14>;
	.reg .b32 	%r<156>;
	.reg .b64 	%rd<67>;

	ld.param.u64 	%rd33, [_Z3sumPiS_lii_param_0];
	ld.param.u64 	%rd31, [_Z3sumPiS_lii_param_1];
	ld.param.u64 	%rd32, [_Z3sumPiS_lii_param_2];
	ld.param.u32 	%r17, [_Z3sumPiS_lii_param_3];
	cvta.to.global.u64 	%rd1, %rd33;
	mov.u32 	%r18, %tid.x;
	cvt.u64.u32 	%rd2, %r18;
	mov.u32 	%r19, %ctaid.x;
	mov.u32 	%r1, %ntid.x;
	mul.wide.u32 	%rd3, %r19, %r1;
	add.s64 	%rd4, %rd3, %rd2;
	setp.ne.s32 	%p1, %r17, 0;
	@%p1 bra 	$L__BB6_17;
	mov.u32 	%r84, %nctaid.x;
	mul.lo.s32 	%r85, %r1, %r84;
	setp.eq.s32 	%p4, %r85, 16384;
	@%p4 bra 	$L__BB6_3;
	mov.u64 	%rd37, $str;
	cvta.global.u64 	%rd38, %rd37;
	mov.u64 	%rd39, $str$1;
	cvta.global.u64 	%rd40, %rd39;
	mov.u64 	%rd41, __unnamed_1;
	cvta.global.u64 	%rd42, %rd41;
	{ // callseq 0, 0
	.param .b64 param0;
	st.param.b64 	[param0], %rd38;
	.param .b64 param1;
	st.param.b64 	[param1], %rd40;
	.param .b32 param2;
	st.param.b32 	[param2], 58;
	.param .b64 param3;
	st.param.b64 	[param3], %rd42;
	.param .b64 param4;
	st.param.b64 	[param4], 1;
	call.uni 
	__assertfail, 
	(
	param0, 
	param1, 
	param2, 
	param3, 
	param4
	);
	} // callseq 0
$L__BB6_3:
	setp.ge.s64 	%p5, %rd4, %rd32;
	mov.b32 	%r154, 0;
	@%p5 bra 	$L__BB6_16;
	add.s64 	%rd43, %rd4, 16384;
	max.u64 	%rd44, %rd32, %rd43;
	not.b64 	%rd45, %rd3;
	add.s64 	%rd46, %rd44, %rd45;
	sub.s64 	%rd47, %rd46, %rd2;
	shr.u64 	%rd48, %rd47, 14;
	add.s64 	%rd5, %rd48, 1;
	and.b64  	%rd6, %rd5, 15;
	setp.lt.u64 	%p6, %rd47, 245760;
	mov.b32 	%r154, 0;
	mov.u64 	%rd61, %rd4;
	@%p6 bra 	$L__BB6_7;
	and.b64  	%rd59, %rd5, 2251799813685232;
	shl.b64 	%rd49, %rd4, 2;
	add.s64 	%rd50, %rd49, %rd1;
	add.s64 	%rd58, %rd50, 524288;
	mov.b32 	%r154, 0;
	mov.u64 	%rd61, %rd4;
$L__BB6_6:
	.pragma "nounroll";
	ld.global.u32 	%r90, [%rd58+-524288];
	add.s32 	%r91, %r90, %r154;
	ld.global.u32 	%r92, [%rd58+-458752];
	add.s32 	%r93, %r92, %r91;
	ld.global.u32 	%r94, [%rd58+-393216];
	add.s32 	%r95, %r94, %r93;
	ld.global.u32 	%r96, [%rd58+-327680];
	add.s32 	%r97, %r96, %r95;
	ld.global.u32 	%r98, [%rd58+-262144];
	add.s32 	%r99, %r98, %r97;
	ld.global.u32 	%r100, [%rd58+-196608];
	add.s32 	%r101, %r100, %r99;
	ld.global.u32 	%r102, [%rd58+-131072];
	add.s32 	%r103, %r102, %r101;
	ld.global.u32 	%r104, [%rd58+-65536];
	add.s32 	%r105, %r104, %r103;
	ld.global.u32 	%r106, [%rd58];
	add.s32 	%r107, %r106, %r105;
	ld.global.u32 	%r108, [%rd58+65536];
	add.s32 	%r109, %r108, %r107;
	ld.global.u32 	%r110, [%rd58+131072];
	add.s32 	%r111, %r110, %r109;
	ld.global.u32 	%r112, [%rd58+196608];
	add.s32 	%r113, %r112, %r111;
	ld.global.u32 	%r114, [%rd58+262144];
	add.s32 	%r115, %r114, %r113;
	ld.global.u32 	%r116, [%rd58+327680];
	add.s32 	%r117, %r116, %r115;
	ld.global.u32 	%r118, [%rd58+393216];
	add.s32 	%r119, %r118, %r117;
	ld.global.u32 	%r120, [%rd58+458752];
	add.s32 	%r154, %r120, %r119;
	add.s64 	%rd61, %rd61, 262144;
	add.s64 	%rd59, %rd59, -16;
	add.s64 	%rd58, %rd58, 1048576;
	setp.ne.s64 	%p7, %rd59, 0;
	@%p7 bra 	$L__BB6_6;
$L__BB6_7:
	setp.eq.s64 	%p8, %rd6, 0;
	@%p8 bra 	$L__BB6_16;
	and.b64  	%rd16, %rd5, 7;
	setp.lt.u64 	%p9, %rd6, 8;
	@%p9 bra 	$L__BB6_10;
	shl.b64 	%rd51, %rd61, 2;
	add.s64 	%rd52, %rd1, %rd51;
	ld.global.u32 	%r122, [%rd52];
	add.s32 	%r123, %r122, %r154;
	ld.global.u32 	%r124, [%rd52+65536];
	add.s32 	%r125, %r124, %r123;
	ld.global.u32 	%r126, [%rd52+131072];
	add.s32 	%r127, %r126, %r125;
	ld.global.u32 	%r128, [%rd52+196608];
	add.s32 	%r129, %r128, %r127;
	ld.global.u32 	%r130, [%rd52+262144];
	add.s32 	%r131, %r130, %r129;
	ld.global.u32 	%r132, [%rd52+327680];
	add.s32 	%r133, %r132, %r131;
	ld.global.u32 	%r134, [%rd52+393216];
	add.s32 	%r135, %r134, %r133;
	ld.global.u32 	%r136, [%rd52+458752];
	add.s32 	%r154, %r136, %r135;
	add.s64 	%rd61, %rd61, 131072;
$L__BB6_10:
	setp.eq.s64 	%p10, %rd16, 0;
	@%p10 bra 	$L__BB6_16;
	and.b64  	%rd19, %rd5, 3;
	setp.lt.u64 	%p11, %rd16, 4;
	@%p11 bra 	$L__BB6_13;
	shl.b64 	%rd53, %rd61, 2;
	add.s64 	%rd54, %rd1, %rd53;
	ld.global.u32 	%r138, [%rd54];
	add.s32 	%r139, %r138, %r154;
	ld.global.u32 	%r140, [%rd54+65536];
	add.s32 	%r141, %r140, %r139;
	ld.global.u32 	%r142, [%rd54+131072];
	add.s32 	%r143, %r142, %r141;
	ld.global.u32 	%r144, [%rd54+196608];
	add.s32 	%r154, %r144, %r143;
	add.s64 	%rd61, %rd61, 65536;
$L__BB6_13:
	setp.eq.s64 	%p12, %rd19, 0;
	@%p12 bra 	$L__BB6_16;
	shl.b64 	%rd55, %rd61, 2;
	add.s64 	%rd65, %rd1, %rd55;
	neg.s64 	%rd64, %rd19;
$L__BB6_15:
	.pragma "nounroll";
	ld.global.u32 	%r145, [%rd65];
	add.s32 	%r154, %r145, %r154;
	add.s64 	%rd65, %rd65, 65536;
	add.s64 	%rd64, %rd64, 1;
	setp.ne.s64 	%p13, %rd64, 0;
	@%p13 bra 	$L__BB6_15;
$L__BB6_16:
	shl.b64 	%rd56, %rd4, 2;
	add.s64 	%rd57, %rd1, %rd56;
	st.global.u32 	[%rd57], %r154;
	bra.uni 	$L__BB6_21;
$L__BB6_17:
	setp.ne.s64 	%p2, %rd4, 0;
	@%p2 bra 	$L__BB6_21;
	add.s64 	%rd28, %rd1, 64;
	mov.b32 	%r155, 0;
	mov.b64 	%rd66, 0;
$L__BB6_19:
	add.s64 	%rd35, %rd28, %rd66;
	ld.global.u32 	%r21, [%rd35+-64];
	add.s32 	%r22, %r21, %r155;
	ld.global.u32 	%r23, [%rd35+-60];
	add.s32 	%r24, %r23, %r22;
	ld.global.u32 	%r25, [%rd35+-56];
	add.s32 	%r26, %r25, %r24;
	ld.global.u32 	%r27, [%rd35+-52];
	add.s32 	%r28, %r27, %r26;
	ld.global.u32 	%r29, [%rd35+-48];
	add.s32 	%r30, %r29, %r28;
	ld.global.u32 	%r31, [%rd35+-44];
	add.s32 	%r32, %r31, %r30;
	ld.global.u32 	%r33, [%rd35+-40];
	add.s32 	%r34, %r33, %r32;
	ld.global.u32 	%r35, [%rd35+-36];
	add.s32 	%r36, %r35, %r34;
	ld.global.u32 	%r37, [%rd35+-32];
	add.s32 	%r38, %r37, %r36;
	ld.global.u32 	%r39, [%rd35+-28];
	add.s32 	%r40, %r39, %r38;
	ld.global.u32 	%r41, [%rd35+-24];
	add.s32 	%r42, %r41, %r40;
	ld.global.u32 	%r43, [%rd35+-20];
	add.s32 	%r44, %r43, %r42;
	ld.global.u32 	%r45, [%rd35+-16];
	add.s32 	%r46, %r45, %r44;
	ld.global.u32 	%r47, [%rd35+-12];
	add.s32 	%r48, %r47, %r46;
	ld.global.u32 	%r49, [%rd35+-8];
	add.s32 	%r50, %r49, %r48;
	ld.global.u32 	%r51, [%rd35+-4];
	add.s32 	%r52, %r51, %r50;
	ld.global.u32 	%r53, [%rd35];
	add.s32 	%r54, %r53, %r52;
	ld.global.u32 	%r55, [%rd35+4];
	add.s32 	%r56, %r55, %r54;
	ld.global.u32 	%r57, [%rd35+8];
	add.s32 	%r58, %r57, %r56;
	ld.global.u32 	%r59, [%rd35+12];
	add.s32 	%r60, %r59, %r58;
	ld.global.u32 	%r61, [%rd35+16];
	add.s32 	%r62, %r61, %r60;
	ld.global.u32 	%r63, [%rd35+20];
	add.s32 	%r64, %r63, %r62;
	ld.global.u32 	%r65, [%rd35+24];
	add.s32 	%r66, %r65, %r64;
	ld.global.u32 	%r67, [%rd35+28];
	add.s32 	%r68, %r67, %r66;
	ld.global.u32 	%r69, [%rd35+32];
	add.s32 	%r70, %r69, %r68;
	ld.global.u32 	%r71, [%rd35+36];
	add.s32 	%r72, %r71, %r70;
	ld.global.u32 	%r73, [%rd35+40];
	add.s32 	%r74, %r73, %r72;
	ld.global.u32 	%r75, [%rd35+44];
	add.s32 	%r76, %r75, %r74;
	ld.global.u32 	%r77, [%rd35+48];
	add.s32 	%r78, %r77, %r76;
	ld.global.u32 	%r79, [%rd35+52];
	add.s32 	%r80, %r79, %r78;
	ld.global.u32 	%r81, [%rd35+56];
	add.s32 	%r82, %r81, %r80;
	ld.global.u32 	%r83, [%rd35+60];
	add.s32 	%r155, %r83, %r82;
	add.s64 	%rd66, %rd66, 128;
	setp.ne.s64 	%p3, %rd66, 65536;
	@%p3 bra 	$L__BB6_19;
	cvta.to.global.u64 	%rd36, %rd31;
	st.global.u32 	[%rd36], %r155;
$L__BB6_21:
	ret;

}


// ===== COMPILED SASS (sm_100) =====

	.target	sm_100

	.elftype	@"ET_EXEC"


//--------------------- .note.nv.tkinfo           --------------------------
	.section	.note.nv.tkinfo,"",@"SHT_NOTE"
	.sectionflags	@"SHF_NOTE_NV_TKINFO"
	.tkinfo
        /*0018*/ 	.word	0x00000002
        /*0030*/ 	.string	""
        /*0030*/ 	.string	"ptxas"
        /*0030*/ 	.string	"Cuda compilation tools, release 13.0, V13.0.88"
        /*0030*/ 	.string	"Build cuda_13.0.r13.0/compiler.36424714_0"
        /*0030*/ 	.string	"-arch sm_100 -m 64 "



//--------------------- .note.nv.cuinfo           --------------------------
	.section	.note.nv.cuinfo,"",@"SHT_NOTE"
	.sectionflags	@"SHF_NOTE_NV_CUINFO"
        /*0018*/ 	.short	0x0002
        /*001a*/ 	.short	0x0064
        /*001c*/ 	.short	0x0082
	.zero		2


//--------------------- .nv.info                  --------------------------
	.section	.nv.info,"",@"SHT_CUDA_INFO"
	.align	4


	//----- nvinfo : EIATTR_REGCOUNT
	.align		4
        /*0000*/ 	.byte	0x04, 0x2f
        /*0002*/ 	.short	(.L_4 - .L_3)
	.align		4
.L_3:
        /*0004*/ 	.word	index@(_Z8identityPKiPil)
        /*0008*/ 	.word	0x00000008


	//----- nvinfo : EIATTR_FRAME_SIZE
	.align		4
.L_4:
        /*000c*/ 	.byte	0x04, 0x11
        /*000e*/ 	.short	(.L_6 - .L_5)
	.align		4
.L_5:
        /*0010*/ 	.word	index@(_Z8identityPKiPil)
        /*0014*/ 	.word	0x00000000


	//----- nvinfo : EIATTR_REGCOUNT
	.align		4
.L_6:
        /*0018*/ 	.byte	0x04, 0x2f
        /*001a*/ 	.short	(.L_8 - .L_7)
	.align		4
.L_7:
        /*001c*/ 	.word	index@(_Z12vectorLengthPKdS0_Pdl)
        /*0020*/ 	.word	0x00000014


	//----- nvinfo : EIATTR_FRAME_SIZE
	.align		4
.L_8:
        /*0024*/ 	.byte	0x04, 0x11
        /*0026*/ 	.short	(.L_10 - .L_9)
	.align		4
.L_9:
        /*0028*/ 	.word	index@($__internal_0_$__cuda_sm20_dsqrt_rn_f64_mediumpath_v1)
        /*002c*/ 	.word	0x00000000


	//----- nvinfo : EIATTR_FRAME_SIZE
	.align		4
.L_10:
        /*0030*/ 	.byte	0x04, 0x11
        /*0032*/ 	.short	(.L_12 - .L_11)
	.align		4
.L_11:
        /*0034*/ 	.word	index@(_Z12vectorLengthPKdS0_Pdl)
        /*0038*/ 	.word	0x00000000


	//----- nvinfo : EIATTR_REGCOUNT
	.align		4
.L_12:
        /*003c*/ 	.byte	0x04, 0x2f
        /*003e*/ 	.short	(.L_14 - .L_13)
	.align		4
.L_13:
        /*0040*/ 	.word	index@(_Z9plusMinusPKdPKfPdPfl)
        /*0044*/ 	.word	0x00000012


	//----- nvinfo : EIATTR_FRAME_SIZE
	.align		4
.L_14:
        /*0048*/ 	.byte	0x04, 0x11
        /*004a*/ 	.short	(.L_16 - .L_15)
	.align		4
.L_15:
        /*004c*/ 	.word	index@(_Z9plusMinusPKdPKfPdPfl)
        /*0050*/ 	.word	0x00000000


	//----- nvinfo : EIATTR_REGCOUNT
	.align		4
.L_16:
        /*0054*/ 	.byte	0x04, 0x2f
        /*0056*/ 	.short	(.L_18 - .L_17)
	.align		4
.L_17:
        /*0058*/ 	.word	index@(_Z19applyLinearFunctionPKsPslss)
        /*005c*/ 	.word	0x0000000a


	//----- nvinfo : EIATTR_FRAME_SIZE
	.align		4
.L_18:
        /*0060*/ 	.byte	0x04, 0x11
        /*0062*/ 	.short	(.L_20 - .L_19)
	.align		4
.L_19:
        /*0064*/ 	.word	index@(_Z19applyLinearFunctionPKsPslss)
        /*0068*/ 	.word	0x00000000


	//----- nvinfo : EIATTR_REGCOUNT
	.align		4
.L_20:
        /*006c*/ 	.byte	0x04, 0x2f
        /*006e*/ 	.short	(.L_22 - .L_21)
	.align		4
.L_21:
        /*0070*/ 	.word	index@(_Z8blockXORPKcPcll)
        /*0074*/ 	.word	0x0000000a


	//----- nvinfo : EIATTR_FRAME_SIZE
	.align		4
.L_22:
        /*0078*/ 	.byte	0x04, 0x11
        /*007a*/ 	.short	(.L_24 - .L_23)
	.align		4
.L_23:
        /*007c*/ 	.word	index@(_Z8blockXORPKcPcll)
        /*0080*/ 	.word	0x00000000


	//----- nvinfo : EIATTR_REGCOUNT
	.align		4
.L_24:
        /*0084*/ 	.byte	0x04, 0x2f
        /*0086*/ 	.short	(.L_26 - .L_25)
	.align		4
.L_25:
        /*0088*/ 	.word	index@(_Z11multiplyBy2PiS_l)
        /*008c*/ 	.word	0x0000000a


	//----- nvinfo : EIATTR_FRAME_SIZE
	.align		4
.L_26:
        /*0090*/ 	.byte	0x04, 0x11
        /*0092*/ 	.short	(.L_28 - .L_27)
	.align		4
.L_27:
        /*0094*/ 	.word	index@(_Z11multiplyBy2PiS_l)
        /*0098*/ 	.word	0x00000000


	//----- nvinfo : EIATTR_REGCOUNT
	.align		4
.L_28:
        /*009c*/ 	.byte	0x04, 0x2f
        /*009e*/ 	.short	(.L_30 - .L_29)
	.align		4
.L_29:
        /*00a0*/ 	.word	index@(_Z3sumPiS_lii)
        /*00a4*/ 	.word	0x0000001e


	//----- nvinfo : EIATTR_FRAME_SIZE
	.align		4
.L_30:
        /*00a8*/ 	.byte	0x04, 0x11
        /*00aa*/ 	.short	(.L_32 - .L_31)
	.align		4
.L_31:
        /*00ac*/ 	.word	index@(_Z3sumPiS_lii)
        /*00b0*/ 	.word	0x00000000


	//----- nvinfo : EIATTR_MIN_STACK_SIZE
	.align		4
.L_32:
        /*00b4*/ 	.byte	0x04, 0x12
        /*00b6*/ 	.short	(.L_34 - .L_33)
	.align		4
.L_33:
        /*00b8*/ 	.word	index@(_Z3sumPiS_lii)
        /*00bc*/ 	.word	0x00000000


	//----- nvinfo : EIATTR_MIN_STACK_SIZE
	.align		4
.L_34:
        /*00c0*/ 	.byte	0x04, 0x12
        /*00c2*/ 	.short	(.L_36 - .L_35)
	.align		4
.L_35:
        /*00c4*/ 	.word	index@(_Z11multiplyBy2PiS_l)
        /*00c8*/ 	.word	0x00000000


	//----- nvinfo : EIATTR_MIN_STACK_SIZE
	.align		4
.L_36:
        /*00cc*/ 	.byte	0x04, 0x12
        /*00ce*/ 	.short	(.L_38 - .L_37)
	.align		4
.L_37:
        /*00d0*/ 	.word	index@(_Z8blockXORPKcPcll)
        /*00d4*/ 	.word	0x00000000


	//----- nvinfo : EIATTR_MIN_STACK_SIZE
	.align		4
.L_38:
        /*00d8*/ 	.byte	0x04, 0x12
        /*00da*/ 	.short	(.L_40 - .L_39)
	.align		4
.L_39:
        /*00dc*/ 	.word	index@(_Z19applyLinearFunctionPKsPslss)
        /*00e0*/ 	.word	0x00000000


	//----- nvinfo : EIATTR_MIN_STACK_SIZE
	.align		4
.L_40:
        /*00e4*/ 	.byte	0x04, 0x12
        /*00e6*/ 	.short	(.L_42 - .L_41)
	.align		4
.L_41:
        /*00e8*/ 	.word	index@(_Z9plusMinusPKdPKfPdPfl)
        /*00ec*/ 	.word	0x00000000


	//----- nvinfo : EIATTR_MIN_STACK_SIZE
	.align		4
.L_42:
        /*00f0*/ 	.byte	0x04, 0x12
        /*00f2*/ 	.short	(.L_44 - .L_43)
	.align		4
.L_43:
        /*00f4*/ 	.word	index@(_Z12vectorLengthPKdS0_Pdl)
        /*00f8*/ 	.word	0x00000000


	//----- nvinfo : EIATTR_MIN_STACK_SIZE
	.align		4
.L_44:
        /*00fc*/ 	.byte	0x04, 0x12
        /*00fe*/ 	.short	(.L_46 - .L_45)
	.align		4
.L_45:
        /*0100*/ 	.word	index@(_Z8identityPKiPil)
        /*0104*/ 	.word	0x00000000
.L_46:


//--------------------- .nv.compat                --------------------------
	.section	.nv.compat,"",@"SHT_CUDA_COMPAT_INFO"
	.align	4
        /*0000*/ 	.byte	0x02, 0x09, 0x00, 0x00, 0x02, 0x02, 0x01, 0x00, 0x02, 0x05, 0x05, 0x00, 0x03, 0x07, 0x01, 0x01
        /*0010*/ 	.byte	0x02, 0x03, 0x00, 0x00, 0x02, 0x06, 0x01, 0x00, 0x04, 0x0b, 0x08, 0x00, 0x01, 0x00, 0x00, 0x00
        /*0020*/ 	.byte	0x00, 0x00, 0x00, 0x00


//--------------------- .nv.info._Z3sumPiS_lii    --------------------------
	.section	.nv.info._Z3sumPiS_lii,"",@"SHT_CUDA_INFO"
	.sectionflags	@""
	.align	4


	//----- nvinfo : EIATTR_CUDA_API_VERSION
	.align		4
        /*0000*/ 	.byte	0x04, 0x37
        /*0002*/ 	.short	(.L_48 - .L_47)
.L_47:
        /*0004*/ 	.word	0x00000082


	//----- nvinfo : EIATTR_KPARAM_INFO
	.align		4
.L_48:
        /*0008*/ 	.byte	0x04, 0x17
        /*000a*/ 	.short	(.L_50 - .L_49)
.L_49:
        /*000c*/ 	.word	0x00000000
        /*0010*/ 	.short	0x0004
        /*0012*/ 	.short	0x001c
        /*0014*/ 	.byte	0x00, 0xf0, 0x11, 0x00


	//----- nvinfo : EIATTR_KPARAM_INFO
	.align		4
.L_50:
        /*0018*/ 	.byte	0x04, 0x17
        /*001a*/ 	.short	(.L_52 - .L_51)
.L_51:
        /*001c*/ 	.word	0x00000000
        /*0020*/ 	.short	0x0003
        /*0022*/ 	.short	0x0018
        /*0024*/ 	.byte	0x00, 0xf0, 0x11, 0x00


	//----- nvinfo : EIATTR_KPARAM_INFO
	.align		4
.L_52:
        /*0028*/ 	.byte	0x04, 0x17
        /*002a*/ 	.short	(.L_54 - .L_53)
.L_53:
        /*002c*/ 	.word	0x00000000
        /*0030*/ 	.short	0x0002
        /*0032*/ 	.short	0x0010
        /*0034*/ 	.byte	0x00, 0xf0, 0x21, 0x00


	//----- nvinfo : EIATTR_KPARAM_INFO
	.align		4
.L_54:
        /*0038*/ 	.byte	0x04, 0x17
        /*003a*/ 	.short	(.L_56 - .L_55)
.L_55:
        /*003c*/ 	.word	0x00000000
        /*0040*/ 	.short	0x0001
        /*0042*/ 	.short	0x0008
        /*0044*/ 	.byte	0x00, 0xf5, 0x21, 0x00


	//----- nvinfo : EIATTR_KPARAM_INFO
	.align		4
.L_56:
        /*0048*/ 	.byte	0x04, 0x17
        /*004a*/ 	.short	(.L_58 - .L_57)
.L_57:
        /*004c*/ 	.word	0x00000000
        /*0050*/ 	.short	0x0000
        /*0052*/ 	.short	0x0000
        /*0054*/ 	.byte	0x00, 0xf5, 0x21, 0x00


	//----- nvinfo : EIATTR_SPARSE_MMA_MASK
	.align		4
.L_58:
        /*0058*/ 	.byte	0x03, 0x50
        /*005a*/ 	.short	0x0000


	//----- nvinfo : EIATTR_MAXREG_COUNT
	.align		4
        /*005c*/ 	.byte	0x03, 0x1b
        /*005e*/ 	.short	0x00ff


	//----- nvinfo : EIATTR_EXTERNS
	.align		4
        /*0060*/ 	.byte	0x04, 0x0f
        /*0062*/ 	.short	(.L_60 - .L_59)


	//   ....[0]....
	.align		4
.L_59:
        /*0064*/ 	.word	index@(__assertfail)


	//----- nvinfo : EIATTR_MERCURY_ISA_VERSION
	.align		4
.L_60:
        /*0068*/ 	.byte	0x03, 0x5f
        /*006a*/ 	.short	0x0101


	//----- nvinfo : EIATTR_VRC_CTA_INIT_COUNT
	.align		4
        /*006c*/ 	.byte	0x02, 0x4a
	.zero		1
	.zero		1


	//----- nvinfo : EIATTR_SYSCALL_OFFSETS
	.align		4
        /*0070*/ 	.byte	0x04, 0x46
        /*0072*/ 	.short	(.L_62 - .L_61)


	//   ....[0]....
.L_61:
        /*0074*/ 	.word	0x000001e0


	//----- nvinfo : EIATTR_EXIT_INSTR_OFFSETS
	.align		4
.L_62:
        /*0078*/ 	.byte	0x04, 0x1c
        /*007a*/ 	.short	(.L_64 - .L_63)


	//   ....[0]....
.L_63:
        /*007c*/ 	.word	0x00000a80


	//   ....[1]....
        /*0080*/ 	.word	0x00000ab0


	//   ....[2]....
        /*0084*/ 	.word	0x00000eb0


	//----- nvinfo : EIATTR_CRS_STACK_SIZE
	.align		4
.L_64:
        /*0088*/ 	.byte	0x04, 0x1e
        /*008a*/ 	.short	(.L_66 - .L_65)
.L_65:
        /*008c*/ 	.word	0x00000000


	//----- nvinfo : EIATTR_CBANK_PARAM_SIZE
	.align		4
.L_66:
        /*0090*/ 	.byte	0x03, 0x19
        /*0092*/ 	.short	0x0020


	//----- nvinfo : EIATTR_PARAM_CBANK
	.align		4
        /*0094*/ 	.byte	0x04, 0x0a
        /*0096*/ 	.short	(.L_68 - .L_67)
	.align		4
.L_67:
        /*0098*/ 	.word	index@(.nv.constant0._Z3sumPiS_lii)
        /*009c*/ 	.short	0x0380
        /*009e*/ 	.short	0x0020


	//----- nvinfo : EIATTR_SW_WAR
	.align		4
.L_68:
        /*00a0*/ 	.byte	0x04, 0x36
        /*00a2*/ 	.short	(.L_70 - .L_69)
.L_69:
        /*00a4*/ 	.word	0x00000008
.L_70:


//--------------------- .nv.info._Z11multiplyBy2PiS_l --------------------------
	.section	.nv.info._Z11multiplyBy2PiS_l,"",@"SHT_CUDA_INFO"
	.sectionflags	@""
	.align	4


	//----- nvinfo : EIATTR_CUDA_API_VERSION
	.align		4
        /*0000*/ 	.byte	0x04, 0x37
        /*0002*/ 	.short	(.L_72 - .L_71)
.L_71:
        /*0004*/ 	.word	0x00000082


	//----- nvinfo : EIATTR_KPARAM_INFO
	.align		4
.L_72:
        /*0008*/ 	.byte	0x04, 0x17
        /*000a*/ 	.short	(.L_74 - .L_73)
.L_73:
        /*000c*/ 	.word	0x00000000
        /*0010*/ 	.short	0x0002
        /*0012*/ 	.short	0x0010
        /*0014*/ 	.byte	0x00, 0xf0, 0x21, 0x00


	//----- nvinfo : EIATTR_KPARAM_INFO
	.align		4
.L_74:
        /*0018*/ 	.byte	0x04, 0x17
        /*001a*/ 	.short	(.L_76 - .L_75)
.L_75:
        /*001c*/ 	.word	0x00000000
        /*0020*/ 	.short	0x0001
        /*0022*/ 	.short	0x0008
        /*0024*/ 	.byte	0x00, 0xf5, 0x21, 0x00


	//----- nvinfo : EIATTR_KPARAM_INFO
	.align		4
.L_76:
        /*0028*/ 	.byte	0x04, 0x17
        /*002a*/ 	.short	(.L_78 - .L_77)
.L_77:
        /*002c*/ 	.word	0x00000000
        /*0030*/ 	.short	0x0000
        /*0032*/ 	.short	0x0000
        /*0034*/ 	.byte	0x00, 0xf5, 0x21, 0x00


	//----- nvinfo : EIATTR_SPARSE_MMA_MASK
	.align		4
.L_78:
        /*0038*/ 	.byte	0x03, 0x50
        /*003a*/ 	.short	0x0000


	//----- nvinfo : EIATTR_MAXREG_COUNT
	.align		4
        /*003c*/ 	.byte	0x03, 0x1b
        /*003e*/ 	.short	0x00ff


	//----- nvinfo : EIATTR_MERCURY_ISA_VERSION
	.align		4
        /*0040*/ 	.byte	0x03, 0x5f
        /*0042*/ 	.short	0x0101


	//----- nvinfo : EIATTR_VRC_CTA_INIT_COUNT
	.align		4
        /*0044*/ 	.byte	0x02, 0x4a
	.zero		1
	.zero		1


	//----- nvinfo : EIATTR_EXIT_INSTR_OFFSETS
	.align		4
        /*0048*/ 	.byte	0x04, 0x1c
        /*004a*/ 	.short	(.L_80 - .L_79)


	//   ....[0]....
.L_79:
        /*004c*/ 	.word	0x00000090


	//   ....[1]....
        /*0050*/ 	.word	0x00000150


	//----- nvinfo : EIATTR_CBANK_PARAM_SIZE
	.align		4
.L_80:
        /*0054*/ 	.byte	0x03, 0x19
        /*0056*/ 	.short	0x0018


	//----- nvinfo : EIATTR_PARAM_CBANK
	.align		4
        /*0058*/ 	.byte	0x04, 0x0a
        /*005a*/ 	.short	(.L_82 - .L_81)
	.align		4
.L_81:
        /*005c*/ 	.word	index@(.nv.constant0._Z11multiplyBy2PiS_l)
        /*0060*/ 	.short	0x0380
        /*0062*/ 	.short	0x0018


	//----- nvinfo : EIATTR_SW_WAR
	.align		4
.L_82:
        /*0064*/ 	.byte	0x04, 0x36
        /*0066*/ 	.short	(.L_84 - .L_83)
.L_83:
        /*0068*/ 	.word	0x00000008
.L_84:


//--------------------- .nv.info._Z8blockXORPKcPcll --------------------------
	.section	.nv.info._Z8blockXORPKcPcll,"",@"SHT_CUDA_INFO"
	.sectionflags	@""
	.align	4


	//----- nvinfo : EIATTR_CUDA_API_VERSION
	.align		4
        /*0000*/ 	.byte	0x04, 0x37
        /*0002*/ 	.short	(.L_86 - .L_85)
.L_85:
        /*0004*/ 	.word	0x00000082


	//----- nvinfo : EIATTR_KPARAM_INFO
	.align		4
.L_86:
        /*0008*/ 	.byte	0x04, 0x17
        /*000a*/ 	.short	(.L_88 - .L_87)
.L_87:
        /*000c*/ 	.word	0x00000000
        /*0010*/ 	.short	0x0003
        /*0012*/ 	.short	0x0018
        /*0014*/ 	.byte	0x00, 0xf0, 0x21, 0x00


	//----- nvinfo : EIATTR_KPARAM_INFO
	.align		4
.L_88:
        /*0018*/ 	.byte	0x04, 0x17
        /*001a*/ 	.short	(.L_90 - .L_89)
.L_89:
        /*001c*/ 	.word	0x00000000
        /*0020*/ 	.short	0x0002
        /*0022*/ 	.short	0x0010
        /*0024*/ 	.byte	0x00, 0xf0, 0x21, 0x00


	//----- nvinfo : EIATTR_KPARAM_INFO
	.align		4
.L_90:
        /*0028*/ 	.byte	0x04, 0x17
        /*002a*/ 	.short	(.L_92 - .L_91)
.L_91:
        /*002c*/ 	.word	0x00000000
        /*0030*/ 	.short	0x0001
        /*0032*/ 	.short	0x0008
        /*0034*/ 	.byte	0x00, 0xf5, 0x21, 0x00


	//----- nvinfo : EIATTR_KPARAM_INFO
	.align		4
.L_92:
        /*0038*/ 	.byte	0x04, 0x17
        /*003a*/ 	.short	(.L_94 - .L_93)
.L_93:
        /*003c*/ 	.word	0x00000000
        /*0040*/ 	.short	0x0000
        /*0042*/ 	.short	0x0000
        /*0044*/ 	.byte	0x00, 0xf5, 0x21, 0x00


	//----- nvinfo : EIATTR_SPARSE_MMA_MASK
	.align		4
.L_94:
        /*0048*/ 	.byte	0x03, 0x50
        /*004a*/ 	.short	0x0000


	//----- nvinfo : EIATTR_MAXREG_COUNT
	.align		4
        /*004c*/ 	.byte	0x03, 0x1b
        /*004e*/ 	.short	0x00ff


	//----- nvinfo : EIATTR_MERCURY_ISA_VERSION
	.align		4
        /*0050*/ 	.byte	0x03, 0x5f
        /*0052*/ 	.short	0x0101


	//----- nvinfo : EIATTR_VRC_CTA_INIT_COUNT
	.align		4
        /*0054*/ 	.byte	0x02, 0x4a
	.zero		1
	.zero		1


	//----- nvinfo : EIATTR_EXIT_INSTR_OFFSETS
	.align		4
        /*0058*/ 	.byte	0x04, 0x1c
        /*005a*/ 	.short	(.L_96 - .L_95)


	//   ....[0]....
.L_95:
        /*005c*/ 	.word	0x000000b0


	//   ....[1]....
        /*0060*/ 	.word	0x00000170


	//----- nvinfo : EIATTR_CBANK_PARAM_SIZE
	.align		4
.L_96:
        /*0064*/ 	.byte	0x03, 0x19
        /*0066*/ 	.short	0x0020


	//----- nvinfo : EIATTR_PARAM_CBANK
	.align		4
        /*0068*/ 	.byte	0x04, 0x0a
        /*006a*/ 	.short	(.L_98 - .L_97)
	.align		4
.L_97:
        /*006c*/ 	.word	index@(.nv.constant0._Z8blockXORPKcPcll)
        /*0070*/ 	.short	0x0380
        /*0072*/ 	.short	0x0020


	//----- nvinfo : EIATTR_SW_WAR
	.align		4
.L_98:
        /*0074*/ 	.byte	0x04, 0x36
        /*0076*/ 	.short	(.L_100 - .L_99)
.L_99:
        /*0078*/ 	.word	0x00000008
.L_100:


//--------------------- .nv.info._Z19applyLinearFunctionPKsPslss --------------------------
	.section	.nv.info._Z19applyLinearFunctionPKsPslss,"",@"SHT_CUDA_INFO"
	.sectionflags	@""
	.align	4


	//----- nvinfo : EIATTR_CUDA_API_VERSION
	.align		4
        /*0000*/ 	.byte	0x04, 0x37
        /*0002*/ 	.short	(.L_102 - .L_101)
.L_101:
        /*0004*/ 	.word	0x00000082


	//----- nvinfo : EIATTR_KPARAM_INFO
	.align		4
.L_102:
        /*0008*/ 	.byte	0x04, 0x17
        /*000a*/ 	.short	(.L_104 - .L_103)
.L_103:
        /*000c*/ 	.word	0x00000000
        /*0010*/ 	.short	0x0004
        /*0012*/ 	.short	0x001a
        /*0014*/ 	.byte	0x00, 0xf0, 0x09, 0x00


	//----- nvinfo : EIATTR_KPARAM_INFO
	.align		4
.L_104:
        /*0018*/ 	.byte	0x04, 0x17
        /*001a*/ 	.short	(.L_106 - .L_105)
.L_105:
        /*001c*/ 	.word	0x00000000
        /*0020*/ 	.short	0x0003
        /*0022*/ 	.short	0x0018
        /*0024*/ 	.byte	0x00, 0xf0, 0x09, 0x00


	//----- nvinfo : EIATTR_KPARAM_INFO
	.align		4
.L_106:
        /*0028*/ 	.byte	0x04, 0x17
        /*002a*/ 	.short	(.L_108 - .L_107)
.L_107:
        /*002c*/ 	.word	0x00000000
        /*0030*/ 	.short	0x0002
        /*0032*/ 	.short	0x0010
        /*0034*/ 	.byte	0x00, 0xf0, 0x21, 0x00


	//----- nvinfo : EIATTR_KPARAM_INFO
	.align		4
.L_108:
        /*0038*/ 	.byte	0x04, 0x17
        /*003a*/ 	.short	(.L_110 - .L_109)
.L_109:
        /*003c*/ 	.word	0x00000000
        /*0040*/ 	.short	0x0001
        /*0042*/ 	.short	0x0008
        /*0044*/ 	.byte	0x00, 0xf5, 0x21, 0x00


	//----- nvinfo : EIATTR_KPARAM_INFO
	.align		4
.L_110:
        /*0048*/ 	.byte	0x04, 0x17
        /*004a*/ 	.short	(.L_112 - .L_111)
.L_111:
        /*004c*/ 	.word	0x00000000
        /*0050*/ 	.short	0x0000
        /*0052*/ 	.short	0x0000
        /*0054*/ 	.byte	0x00, 0xf5, 0x21, 0x00


	//----- nvinfo : EIATTR_SPARSE_MMA_MASK
	.align		4
.L_112:
        /*0058*/ 	.byte	0x03, 0x50
        /*005a*/ 	.short	0x0000


	//----- nvinfo : EIATTR_MAXREG_COUNT
	.align		4
        /*005c*/ 	.byte	0x03, 0x1b
        /*005e*/ 	.short	0x00ff


	//----- nvinfo : EIATTR_MERCURY_ISA_VERSION
	.align		4
        /*0060*/ 	.byte	0x03, 0x5f
        /*0062*/ 	.short	0x0101


	//----- nvinfo : EIATTR_VRC_CTA_INIT_COUNT
	.align		4
        /*0064*/ 	.byte	0x02, 0x4a
	.zero		1
	.zero		1


	//----- nvinfo : EIATTR_EXIT_INSTR_OFFSETS
	.align		4
        /*0068*/ 	.byte	0x04, 0x1c
        /*006a*/ 	.short	(.L_114 - .L_113)


	//   ....[0]....
.L_113:
        /*006c*/ 	.word	0x00000090


	//   ....[1]....
        /*0070*/ 	.word	0x000001a0


	//----- nvinfo : EIATTR_CBANK_PARAM_SIZE
	.align		4
.L_114:
        /*0074*/ 	.byte	0x03, 0x19
        /*0076*/ 	.short	0x001c


	//----- nvinfo : EIATTR_PARAM_CBANK
	.align		4
        /*0078*/ 	.byte	0x04, 0x0a
        /*007a*/ 	.short	(.L_116 - .L_115)
	.align		4
.L_115:
        /*007c*/ 	.word	index@(.nv.constant0._Z19applyLinearFunctionPKsPslss)
        /*0080*/ 	.short	0x0380
        /*0082*/ 	.short	0x001c


	//----- nvinfo : EIATTR_SW_WAR
	.align		4
.L_116:
        /*0084*/ 	.byte	0x04, 0x36
        /*0086*/ 	.short	(.L_118 - .L_117)
.L_117:
        /*0088*/ 	.word	0x00000008
.L_118:


//--------------------- .nv.info._Z9plusMinusPKdPKfPdPfl --------------------------
	.section	.nv.info._Z9plusMinusPKdPKfPdPfl,"",@"SHT_CUDA_INFO"
	.sectionflags	@""
	.align	4


	//----- nvinfo : EIATTR_CUDA_API_VERSION
	.align		4
        /*0000*/ 	.byte	0x04, 0x37
        /*0002*/ 	.short	(.L_120 - .L_119)
.L_119:
        /*0004*/ 	.word	0x00000082


	//----- nvinfo : EIATTR_KPARAM_INFO
	.align		4
.L_120:
        /*0008*/ 	.byte	0x04, 0x17
        /*000a*/ 	.short	(.L_122 - .L_121)
.L_121:
        /*000c*/ 	.word	0x00000000
        /*0010*/ 	.short	0x0004
        /*0012*/ 	.short	0x0020
        /*0014*/ 	.byte	0x00, 0xf0, 0x21, 0x00


	//----- nvinfo : EIATTR_KPARAM_INFO
	.align		4
.L_122:
        /*0018*/ 	.byte	0x04, 0x17
        /*001a*/ 	.short	(.L_124 - .L_123)
.L_123:
        /*001c*/ 	.word	0x00000000
        /*0020*/ 	.short	0x0003
        /*0022*/ 	.short	0x0018
        /*0024*/ 	.byte	0x00, 0xf5, 0x21, 0x00


	//----- nvinfo : EIATTR_KPARAM_INFO
	.align		4
.L_124:
        /*0028*/ 	.byte	0x04, 0x17
        /*002a*/ 	.short	(.L_126 - .L_125)
.L_125:
        /*002c*/ 	.word	0x00000000
        /*0030*/ 	.short	0x0002
        /*0032*/ 	.short	0x0010
        /*0034*/ 	.byte	0x00, 0xf5, 0x21, 0x00


	//----- nvinfo : EIATTR_KPARAM_INFO
	.align		4
.L_126:
        /*0038*/ 	.byte	0x04, 0x17
        /*003a*/ 	.short	(.L_128 - .L_127)
.L_127:
        /*003c*/ 	.word	0x00000000
        /*0040*/ 	.short	0x0001
        /*0042*/ 	.short	0x0008
        /*0044*/ 	.byte	0x00, 0xf5, 0x21, 0x00


	//----- nvinfo : EIATTR_KPARAM_INFO
	.align		4
.L_128:
        /*0048*/ 	.byte	0x04, 0x17
        /*004a*/ 	.short	(.L_130 - .L_129)
.L_129:
        /*004c*/ 	.word	0x00000000
        /*0050*/ 	.short	0x0000
        /*0052*/ 	.short	0x0000
        /*0054*/ 	.byte	0x00, 0xf5, 0x21, 0x00


	//----- nvinfo : EIATTR_SPARSE_MMA_MASK
	.align		4
.L_130:
        /*0058*/ 	.byte	0x03, 0x50
        /*005a*/ 	.short	0x0000


	//----- nvinfo : EIATTR_MAXREG_COUNT
	.align		4
        /*005c*/ 	.byte	0x03, 0x1b
        /*005e*/ 	.short	0x00ff


	//----- nvinfo : EIATTR_MERCURY_ISA_VERSION
	.align		4
        /*0060*/ 	.byte	0x03, 0x5f
        /*0062*/ 	.short	0x0101


	//----- nvinfo : EIATTR_VRC_CTA_INIT_COUNT
	.align		4
        /*0064*/ 	.byte	0x02, 0x4a
	.zero		1
	.zero		1


	//----- nvinfo : EIATTR_EXIT_INSTR_OFFSETS
	.align		4
        /*0068*/ 	.byte	0x04, 0x1c
        /*006a*/ 	.short	(.L_132 - .L_131)


	//   ....[0]....
.L_131:
        /*006c*/ 	.word	0x00000090


	//   ....[1]....
        /*0070*/ 	.word	0x00000240


	//----- nvinfo : EIATTR_CBANK_PARAM_SIZE
	.align		4
.L_132:
        /*0074*/ 	.byte	0x03, 0x19
        /*0076*/ 	.short	0x0028


	//----- nvinfo : EIATTR_PARAM_CBANK
	.align		4
        /*0078*/ 	.byte	0x04, 0x0a
        /*007a*/ 	.short	(.L_134 - .L_133)
	.align		4
.L_133:
        /*007c*/ 	.word	index@(.nv.constant0._Z9plusMinusPKdPKfPdPfl)
        /*0080*/ 	.short	0x0380
        /*0082*/ 	.short	0x0028


	//----- nvinfo : EIATTR_SW_WAR
	.align		4
.L_134:
        /*0084*/ 	.byte	0x04, 0x36
        /*0086*/ 	.short	(.L_136 - .L_135)
.L_135:
        /*0088*/ 	.word	0x00000008
.L_136:


//--------------------- .nv.info._Z12vectorLengthPKdS0_Pdl --------------------------
	.section	.nv.info._Z12vectorLengthPKdS0_Pdl,"",@"SHT_CUDA_INFO"
	.sectionflags	@""
	.align	4


	//----- nvinfo : EIATTR_CUDA_API_VERSION
	.align		4
        /*0000*/ 	.byte	0x04, 0x37
        /*0002*/ 	.short	(.L_138 - .L_137)
.L_137:
        /*0004*/ 	.word	0x00000082


	//----- nvinfo : EIATTR_KPARAM_INFO
	.align		4
.L_138:
        /*0008*/ 	.byte	0x04, 0x17
        /*000a*/ 	.short	(.L_140 - .L_139)
.L_139:
        /*000c*/ 	.word	0x00000000
        /*0010*/ 	.short	0x0003
        /*0012*/ 	.short	0x0018
        /*0014*/ 	.byte	0x00, 0xf0, 0x21, 0x00


	//----- nvinfo : EIATTR_KPARAM_INFO
	.align		4
.L_140:
        /*0018*/ 	.byte	0x04, 0x17
        /*001a*/ 	.short	(.L_142 - .L_141)
.L_141:
        /*001c*/ 	.word	0x00000000
        /*0020*/ 	.short	0x0002
        /*0022*/ 	.short	0x0010
        /*0024*/ 	.byte	0x00, 0xf5, 0x21, 0x00


	//----- nvinfo : EIATTR_KPARAM_INFO
	.align		4
.L_142:
        /*0028*/ 	.byte	0x04, 0x17
        /*002a*/ 	.short	(.L_144 - .L_143)
.L_143:
        /*002c*/ 	.word	0x00000000
        /*0030*/ 	.short	0x0001
        /*0032*/ 	.short	0x0008
        /*0034*/ 	.byte	0x00, 0xf5, 0x21, 0x00


	//----- nvinfo : EIATTR_KPARAM_INFO
	.align		4
.L_144:
        /*0038*/ 	.byte	0x04, 0x17
        /*003a*/ 	.short	(.L_146 - .L_145)
.L_145:
        /*003c*/ 	.word	0x00000000
        /*0040*/ 	.short	0x0000
        /*0042*/ 	.short	0x0000
        /*0044*/ 	.byte	0x00, 0xf5, 0x21, 0x00


	//----- nvinfo : EIATTR_SPARSE_MMA_MASK
	.align		4
.L_146:
        /*0048*/ 	.byte	0x03, 0x50
        /*004a*/ 	.short	0x0000


	//----- nvinfo : EIATTR_MAXREG_COUNT
	.align		4
        /*004c*/ 	.byte	0x03, 0x1b
        /*004e*/ 	.short	0x00ff


	//----- nvinfo : EIATTR_MERCURY_ISA_VERSION
	.align		4
        /*0050*/ 	.byte	0x03, 0x5f
        /*0052*/ 	.short	0x0101


	//----- nvinfo : EIATTR_VRC_CTA_INIT_COUNT
	.align		4
        /*0054*/ 	.byte	0x02, 0x4a
	.zero		1
	.zero		1


	//----- nvinfo : EIATTR_EXIT_INSTR_OFFSETS
	.align		4
        /*0058*/ 	.byte	0x04, 0x1c
        /*005a*/ 	.short	(.L_148 - .L_147)


	//   ....[0]....
.L_147:
        /*005c*/ 	.word	0x00000090


	//   ....[1]....
        /*0060*/ 	.word	0x00000300


	//----- nvinfo : EIATTR_CRS_STACK_SIZE
	.align		4
.L_148:
        /*0064*/ 	.byte	0x04, 0x1e
        /*0066*/ 	.short	(.L_150 - .L_149)
.L_149:
        /*0068*/ 	.word	0x00000000


	//----- nvinfo : EIATTR_CBANK_PARAM_SIZE
	.align		4
.L_150:
        /*006c*/ 	.byte	0x03, 0x19
        /*006e*/ 	.short	0x0020


	//----- nvinfo : EIATTR_PARAM_CBANK
	.align		4
        /*0070*/ 	.byte	0x04, 0x0a
        /*0072*/ 	.short	(.L_152 - .L_151)
	.align		4
.L_151:
        /*0074*/ 	.word	index@(.nv.constant0._Z12vectorLengthPKdS0_Pdl)
        /*0078*/ 	.short	0x0380
        /*007a*/ 	.short	0x0020


	//----- nvinfo : EIATTR_SW_WAR
	.align		4
.L_152:
        /*007c*/ 	.byte	0x04, 0x36
        /*007e*/ 	.short	(.L_154 - .L_153)
.L_153:
        /*0080*/ 	.word	0x00000008
.L_154:


//--------------------- .nv.info._Z8identityPKiPil --------------------------
	.section	.nv.info._Z8identityPKiPil,"",@"SHT_CUDA_INFO"
	.sectionflags	@""
	.align	4


	//----- nvinfo : EIATTR_CUDA_API_VERSION
	.align		4
        /*0000*/ 	.byte	0x04, 0x37
        /*0002*/ 	.short	(.L_156 - .L_155)
.L_155:
        /*0004*/ 	.word	0x00000082


	//----- nvinfo : EIATTR_KPARAM_INFO
	.align		4
.L_156:
        /*0008*/ 	.byte	0x04, 0x17
        /*000a*/ 	.short	(.L_158 - .L_157)
.L_157:
        /*000c*/ 	.word	0x00000000
        /*0010*/ 	.short	0x0002
        /*0012*/ 	.short	0x0010
        /*0014*/ 	.byte	0x00, 0xf0, 0x21, 0x00


	//----- nvinfo : EIATTR_KPARAM_INFO
	.align		4
.L_158:
        /*0018*/ 	.byte	0x04, 0x17
        /*001a*/ 	.short	(.L_160 - .L_159)
.L_159:
        /*001c*/ 	.word	0x00000000
        /*0020*/ 	.short	0x0001
        /*0022*/ 	.short	0x0008
        /*0024*/ 	.byte	0x00, 0xf5, 0x21, 0x00


	//----- nvinfo : EIATTR_KPARAM_INFO
	.align		4
.L_160:
        /*0028*/ 	.byte	0x04, 0x17
        /*002a*/ 	.short	(.L_162 - .L_161)
.L_161:
        /*002c*/ 	.word	0x00000000
        /*0030*/ 	.short	0x0000
        /*0032*/ 	.short	0x0000
        /*0034*/ 	.byte	0x00, 0xf5, 0x21, 0x00


	//----- nvinfo : EIATTR_SPARSE_MMA_MASK
	.align		4
.L_162:
        /*0038*/ 	.byte	0x03, 0x50
        /*003a*/ 	.short	0x0000


	//----- nvinfo : EIATTR_MAXREG_COUNT
	.align		4
        /*003c*/ 	.byte	0x03, 0x1b
        /*003e*/ 	.short	0x00ff


	//----- nvinfo : EIATTR_MERCURY_ISA_VERSION
	.align		4
        /*0040*/ 	.byte	0x03, 0x5f
        /*0042*/ 	.short	0x0101


	//----- nvinfo : EIATTR_VRC_CTA_INIT_COUNT
	.align		4
        /*0044*/ 	.byte	0x02, 0x4a
	.zero		1
	.zero		1


	//----- nvinfo : EIATTR_EXIT_INSTR_OFFSETS
	.align		4
        /*0048*/ 	.byte	0x04, 0x1c
        /*004a*/ 	.short	(.L_164 - .L_163)


	//   ....[0]....
.L_163:
        /*004c*/ 	.word	0x00000090


	//   ....[1]....
        /*0050*/ 	.word	0x00000140


	//----- nvinfo : EIATTR_CBANK_PARAM_SIZE
	.align		4
.L_164:
        /*0054*/ 	.byte	0x03, 0x19
        /*0056*/ 	.short	0x0018


	//----- nvinfo : EIATTR_PARAM_CBANK
	.align		4
        /*0058*/ 	.byte	0x04, 0x0a
        /*005a*/ 	.short	(.L_166 - .L_165)
	.align		4
.L_165:
        /*005c*/ 	.word	index@(.nv.constant0._Z8identityPKiPil)
        /*0060*/ 	.short	0x0380
        /*0062*/ 	.short	0x0018


	//----- nvinfo : EIATTR_SW_WAR
	.align		4
.L_166:
        /*0064*/ 	.byte	0x04, 0x36
        /*0066*/ 	.short	(.L_168 - .L_167)
.L_167:
        /*0068*/ 	.word	0x00000008
.L_168:


//--------------------- .nv.callgraph             --------------------------
	.section	.nv.callgraph,"",@"SHT_CUDA_CALLGRAPH"
	.align	4
	.sectionentsize	8
	.align		4
        /*0000*/ 	.word	0x00000000
	.align		4
        /*0004*/ 	.word	0xffffffff
	.align		4
        /*0008*/ 	.word	index@(_Z3sumPiS_lii)
	.align		4
        /*000c*/ 	.word	index@(__assertfail)
	.align		4
        /*0010*/ 	.word	0x00000000
	.align		4
        /*0014*/ 	.word	0xfffffffe
	.align		4
        /*0018*/ 	.word	0x00000000
	.align		4
        /*001c*/ 	.word	0xfffffffd
	.align		4
        /*0020*/ 	.word	0x00000000
	.align		4
        /*0024*/ 	.word	0xfffffffc


//--------------------- .nv.constant4             --------------------------
	.section	.nv.constant4,"a",@progbits
	.align	8
	.align		8
.nv.constant4:
        /*0000*/ 	.dword	__assertfail
	.align		8
        /*0008*/ 	.dword	__unnamed_1
	.align		8
        /*0010*/ 	.dword	$str
	.align		8
        /*0018*/ 	.dword	$str$1


//--------------------- .text._Z3sumPiS_lii       --------------------------
	.section	.text._Z3sumPiS_lii,"ax",@progbits
	.align	128
        .global         _Z3sumPiS_lii
        .type           _Z3sumPiS_lii,@function
        .size           _Z3sumPiS_lii,(.L_x_25 - _Z3sumPiS_lii)
        .other          _Z3sumPiS_lii,@"STO_CUDA_ENTRY STV_DEFAULT"
_Z3sumPiS_lii:
.text._Z3sumPiS_lii:
[----:B------:R-:W0:Y:S01]  /*0000*/  LDC R1, c[0x0][0x37c] ;  /* 0x0000df00ff017b82 */ /* 0x000e220000000800 */
[----:B------:R-:W1:Y:S07]  /*0010*/  S2R R18, SR_TID.X ;  /* 0x0000000000127919 */ /* 0x000e6e0000002100 */
[----:B------:R-:W2:Y:S01]  /*0020*/  S2UR UR38, SR_CTAID.X ;  /* 0x00000000002679c3 */ /* 0x000ea20000002500 */
[----:B------:R-:W2:Y:S01]  /*0030*/  LDCU UR4, c[0x0][0x360] ;  /* 0x00006c00ff0477ac */ /* 0x000ea20008000800 */
[----:B------:R-:W3:Y:S01]  /*0040*/  LDCU UR5, c[0x0][0x398] ;  /* 0x00007300ff0577ac */ /* 0x000ee20008000800 */
[----:B------:R-:W4:Y:S01]  /*0050*/  LDCU.64 UR36, c[0x0][0x358] ;  /* 0x00006b00ff2477ac */ /* 0x000f220008000a00 */
[----:B---3--:R-:W-:-:S02]  /*0060*/  UISETP.NE.AND UP0, UPT, UR5, URZ, UPT ;  /* 0x000000ff0500728c */ /* 0x008fc4000bf05270 */
[----:B--2---:R-:W-:-:S06]  /*0070*/  UIMAD.WIDE.U32 UR38, UR38, UR4, URZ ;  /* 0x00000004262672a5 */ /* 0x004fcc000f8e00ff */
[----:B-1----:R-:W-:-:S05]  /*0080*/  IADD3 R17, P0, PT, R18, UR38, RZ ;  /* 0x0000002612117c10 */ /* 0x002fca000ff1e0ff */
[----:B------:R-:W-:Y:S01]  /*0090*/  IMAD.X R16, RZ, RZ, UR39, P0 ;  /* 0x00000027ff107e24 */ /* 0x000fe200080e06ff */
[----:B----4-:R-:W-:Y:S07]  /*00a0*/  BRA.U UP0, `(.L_x_0) ;  /* 0x0000000900787547 */ /* 0x010fee000b800000 */
[----:B------:R-:W1:Y:S02]  /*00b0*/  LDCU UR5, c[0x0][0x370] ;  /* 0x00006e00ff0577ac */ /* 0x000e640008000800 */
[----:B-1----:R-:W-:-:S04]  /*00c0*/  UIMAD UR4, UR4, UR5, URZ ;  /* 0x00000005040472a4 */ /* 0x002fc8000f8e02ff */
[----:B------:R-:W-:-:S09]  /*00d0*/  UISETP.NE.AND UP0, UPT, UR4, 0x4000, UPT ;  /* 0x000040000400788c */ /* 0x000fd2000bf05270 */
[----:B------:R-:W-:Y:S05]  /*00e0*/  BRA.U !UP0, `(.L_x_1) ;  /* 0x0000000108407547 */ /* 0x000fea000b800000 */
[----:B------:R-:W-:Y:S01]  /*00f0*/  MOV R2, 0x0 ;  /* 0x0000000000027802 */ /* 0x000fe20000000f00 */
[----:B------:R-:W1:Y:S01]  /*0100*/  LDCU.64 UR4, c[0x4][0x10] ;  /* 0x01000200ff0477ac */ /* 0x000e620008000a00 */
[----:B------:R-:W-:Y:S02]  /*0110*/  IMAD.MOV.U32 R8, RZ, RZ, 0x3a ;  /* 0x0000003aff087424 */ /* 0x000fe400078e00ff */
[----:B------:R-:W-:Y:S01]  /*0120*/  IMAD.MOV.U32 R12, RZ, RZ, 0x1 ;  /* 0x00000001ff0c7424 */ /* 0x000fe200078e00ff */
[----:B------:R-:W2:Y:S01]  /*0130*/  LDCU.64 UR6, c[0x4][0x18] ;  /* 0x01000300ff0677ac */ /* 0x000ea20008000a00 */
[----:B------:R-:W3:Y:S01]  /*0140*/  LDC.64 R2, c[0x4][R2] ;  /* 0x0100000002027b82 */ /* 0x000ee20000000a00 */
[----:B------:R-:W-:Y:S01]  /*0150*/  IMAD.MOV.U32 R13, RZ, RZ, RZ ;  /* 0x000000ffff0d7224 */ /* 0x000fe200078e00ff */
[----:B------:R-:W4:Y:S01]  /*0160*/  LDCU.64 UR8, c[0x4][0x8] ;  /* 0x01000100ff0877ac */ /* 0x000f220008000a00 */
[----:B-1----:R-:W-:Y:S02]  /*0170*/  IMAD.U32 R4, RZ, RZ, UR4 ;  /* 0x00000004ff047e24 */ /* 0x002fe4000f8e00ff */
[----:B------:R-:W-:-:S02]  /*0180*/  IMAD.U32 R5, RZ, RZ, UR5 ;  /* 0x00000005ff057e24 */ /* 0x000fc4000f8e00ff */
[----:B--2---:R-:W-:Y:S02]  /*0190*/  IMAD.U32 R6, RZ, RZ, UR6 ;  /* 0x00000006ff067e24 */ /* 0x004fe4000f8e00ff */
[----:B------:R-:W-:Y:S02]  /*01a0*/  IMAD.U32 R7, RZ, RZ, UR7 ;  /* 0x00000007ff077e24 */ /* 0x000fe4000f8e00ff */
[----:B----4-:R-:W-:Y:S02]  /*01b0*/  IMAD.U32 R10, RZ, RZ, UR8 ;  /* 0x00000008ff0a7e24 */ /* 0x010fe4000f8e00ff */
[----:B------:R-:W-:-:S07]  /*01c0*/  IMAD.U32 R11, RZ, RZ, UR9 ;  /* 0x00000009ff0b7e24 */ /* 0x000fce000f8e00ff */
[----:B------:R-:W-:-:S07]  /*01d0*/  LEPC R20, `(.L_x_1) ;  /* 0x000000001014794e */ /* 0x000fce0000000000 */
[----:B0--3--:R-:W-:Y:S05]  /*01e0*/  CALL.ABS.NOINC R2 ;  /* 0x0000000002007343 */ /* 0x009fea0003c00000 */
.L_x_1:
[----:B------:R-:W1:Y:S01]  /*01f0*/  LDC.64 R2, c[0x0][0x390] ;  /* 0x0000e400ff027b82 */ /* 0x000e620000000a00 */
[----:B------:R-:W-:Y:S01]  /*0200*/  BSSY.RECONVERGENT B0, `(.L_x_2) ;  /* 0x0000083000007945 */ /* 0x000fe20003800200 */
[----:B------:R-:W-:Y:S01]  /*0210*/  IMAD.MOV.U32 R0, RZ, RZ, RZ ;  /* 0x000000ffff007224 */ /* 0x000fe200078e00ff */
[----:B-1----:R-:W-:-:S04]  /*0220*/  ISETP.GE.U32.AND P0, PT, R17, R2, PT ;  /* 0x000000021100720c */ /* 0x002fc80003f06070 */
[----:B------:R-:W-:-:S13]  /*0230*/  ISETP.GE.AND.EX P0, PT, R16, R3, PT, P0 ;  /* 0x000000031000720c */ /* 0x000fda0003f06300 */
[----:B------:R-:W-:Y:S05]  /*0240*/  @P0 BRA `(.L_x_3) ;  /* 0x0000000400f80947 */ /* 0x000fea0003800000 */
[----:B------:R-:W-:Y:S01]  /*0250*/  IADD3 R5, P1, PT, R17, 0x4000, RZ ;  /* 0x0000400011057810 */ /* 0x000fe20007f3e0ff */
[----:B------:R-:W-:Y:S01]  /*0260*/  ULOP3.LUT UR4, URZ, UR38, URZ, 0x33, !UPT ;  /* 0x00000026ff047292 */ /* 0x000fe2000f8e33ff */
[----:B------:R-:W-:Y:S01]  /*0270*/  BSSY.RECONVERGENT B1, `(.L_x_4) ;  /* 0x0000040000017945 */ /* 0x000fe20003800200 */
[----:B------:R-:W-:Y:S01]  /*0280*/  IMAD.MOV.U32 R7, RZ, RZ, R17 ;  /* 0x000000ffff077224 */ /* 0x000fe200078e0011 */
[----:B------:R-:W-:Y:S01]  /*0290*/  ISETP.GT.U32.AND P0, PT, R5, R2, PT ;  /* 0x000000020500720c */ /* 0x000fe20003f04070 */
[--C-:B------:R-:W-:Y:S02]  /*02a0*/  IMAD.X R0, RZ, RZ, R16.reuse, P1 ;  /* 0x000000ffff007224 */ /* 0x100fe400008e0610 */
[----:B------:R-:W-:-:S03]  /*02b0*/  IMAD.MOV.U32 R4, RZ, RZ, R16 ;  /* 0x000000ffff047224 */ /* 0x000fc600078e0010 */
[----:B------:R-:W-:-:S04]  /*02c0*/  ISETP.GT.U32.AND.EX P0, PT, R0, R3, PT, P0 ;  /* 0x000000030000720c */ /* 0x000fc80003f04100 */
[----:B------:R-:W-:Y:S02]  /*02d0*/  SEL R5, R5, R2, P0 ;  /* 0x0000000205057207 */ /* 0x000fe40000000000 */
[----:B------:R-:W-:Y:S02]  /*02e0*/  SEL R0, R0, R3, P0 ;  /* 0x0000000300007207 */ /* 0x000fe40000000000 */
[----:B------:R-:W-:Y:S02]  /*02f0*/  LOP3.LUT R3, RZ, UR39, RZ, 0x33, !PT ;  /* 0x00000027ff037c12 */ /* 0x000fe4000f8e33ff */
[----:B------:R-:W-:-:S04]  /*0300*/  IADD3 R18, P0, P1, -R18, UR4, R5 ;  /* 0x0000000412127c10 */ /* 0x000fc8000f91e105 */
[----:B------:R-:W-:Y:S01]  /*0310*/  IADD3.X R3, PT, PT, R0, -0x1, R3, P0, P1 ;  /* 0xffffffff00037810 */ /* 0x000fe200007e2403 */
[----:B------:R-:W-:Y:S01]  /*0320*/  IMAD.MOV.U32 R0, RZ, RZ, RZ ;  /* 0x000000ffff007224 */ /* 0x000fe200078e00ff */
[C---:B------:R-:W-:Y:S02]  /*0330*/  ISETP.GE.U32.AND P1, PT, R18.reuse, 0x3c000, PT ;  /* 0x0003c0001200780c */ /* 0x040fe40003f26070 */
[----:B------:R-:W-:Y:S02]  /*0340*/  SHF.R.U64 R5, R18, 0xe, R3 ;  /* 0x0000000e12057819 */ /* 0x000fe40000001203 */
[----:B------:R-:W-:Y:S02]  /*0350*/  ISETP.GE.U32.AND.EX P1, PT, R3, RZ, PT, P1 ;  /* 0x000000ff0300720c */ /* 0x000fe40003f26110 */
[----:B------:R-:W-:-:S04]  /*0360*/  IADD3 R5, P2, PT, R5, 0x1, RZ ;  /* 0x0000000105057810 */ /* 0x000fc80007f5e0ff */
[----:B------:R-:W-:Y:S02]  /*0370*/  LOP3.LUT R24, R5, 0xf, RZ, 0xc0, !PT ;  /* 0x0000000f05187812 */ /* 0x000fe400078ec0ff */
[----:B------:R-:W-:Y:S02]  /*0380*/  LEA.HI.X R8, R3, RZ, RZ, 0x12, P2 ;  /* 0x000000ff03087211 */ /* 0x000fe400010f94ff */
[----:B------:R-:W-:-:S04]  /*0390*/  ISETP.NE.U32.AND P0, PT, R24, RZ, PT ;  /* 0x000000ff1800720c */ /* 0x000fc80003f05070 */
[----:B------:R-:W-:Y:S01]  /*03a0*/  ISETP.NE.AND.EX P0, PT, RZ, RZ, PT, P0 ;  /* 0x000000ffff00720c */ /* 0x000fe20003f05300 */
[----:B------:R-:W-:-:S12]  /*03b0*/  @!P1 BRA `(.L_x_5) ;  /* 0x0000000000ac9947 */ /* 0x000fd80003800000 */
[----:B------:R-:W1:Y:S01]  /*03c0*/  LDCU.64 UR4, c[0x0][0x380] ;  /* 0x00007000ff0477ac */ /* 0x000e620008000a00 */
[----:B------:R-:W-:Y:S01]  /*03d0*/  LOP3.LUT R8, R8, 0x7ffff, RZ, 0xc0, !PT ;  /* 0x0007ffff08087812 */ /* 0x000fe200078ec0ff */
[----:B------:R-:W-:Y:S01]  /*03e0*/  IMAD.MOV.U32 R0, RZ, RZ, RZ ;  /* 0x000000ffff007224 */ /* 0x000fe200078e00ff */
[----:B------:R-:W-:Y:S01]  /*03f0*/  LOP3.LUT R9, R5, 0xfffffff0, RZ, 0xc0, !PT ;  /* 0xfffffff005097812 */ /* 0x000fe200078ec0ff */
[----:B------:R-:W-:Y:S02]  /*0400*/  IMAD.MOV.U32 R7, RZ, RZ, R17 ;  /* 0x000000ffff077224 */ /* 0x000fe400078e0011 */
[----:B------:R-:W-:Y:S01]  /*0410*/  IMAD.MOV.U32 R4, RZ, RZ, R16 ;  /* 0x000000ffff047224 */ /* 0x000fe200078e0010 */
[----:B-1----:R-:W-:-:S04]  /*0420*/  LEA R2, P1, R17, UR4, 0x2 ;  /* 0x0000000411027c11 */ /* 0x002fc8000f8210ff */
[----:B------:R-:W-:Y:S02]  /*0430*/  IADD3 R2, P2, PT, R2, 0x80000, RZ ;  /* 0x0008000002027810 */ /* 0x000fe40007f5e0ff */
[----:B------:R-:W-:-:S05]  /*0440*/  LEA.HI.X R3, R17, UR5, R16, 0x2, P1 ;  /* 0x0000000511037c11 */ /* 0x000fca00088f1410 */
[----:B------:R-:W-:-:S07]  /*0450*/  IMAD.X R3, RZ, RZ, R3, P2 ;  /* 0x000000ffff037224 */ /* 0x000fce00010e0603 */
.L_x_6:
[----:B------:R-:W2:Y:S04]  /*0460*/  LDG.E R21, desc[UR36][R2.64+-0x80000] ;  /* 0xf800002402157981 */ /* 0x000ea8000c1e1900 */
[----:B------:R-:W2:Y:S04]  /*0470*/  LDG.E R18, desc[UR36][R2.64+-0x70000] ;  /* 0xf900002402127981 */ /* 0x000ea8000c1e1900 */
[----:B------:R-:W3:Y:S04]  /*0480*/  LDG.E R23, desc[UR36][R2.64+-0x60000] ;  /* 0xfa00002402177981 */ /* 0x000ee8000c1e1900 */
[----:B------:R-:W3:Y:S04]  /*0490*/  LDG.E R20, desc[UR36][R2.64+-0x50000] ;  /* 0xfb00002402147981 */ /* 0x000ee8000c1e1900 */
[----:B------:R-:W4:Y:S04]  /*04a0*/  LDG.E R25, desc[UR36][R2.64+-0x40000] ;  /* 0xfc00002402197981 */ /* 0x000f28000c1e1900 */
[----:B------:R-:W4:Y:S04]  /*04b0*/  LDG.E R22, desc[UR36][R2.64+-0x30000] ;  /* 0xfd00002402167981 */ /* 0x000f28000c1e1900 */
[----:B------:R-:W5:Y:S04]  /*04c0*/  LDG.E R19, desc[UR36][R2.64+-0x20000] ;  /* 0xfe00002402137981 */ /* 0x000f68000c1e1900 */
[----:B------:R-:W5:Y:S04]  /*04d0*/  LDG.E R14, desc[UR36][R2.64+-0x10000] ;  /* 0xff000024020e7981 */ /* 0x000f68000c1e1900 */
[----:B------:R-:W5:Y:S04]  /*04e0*/  LDG.E R15, desc[UR36][R2.64] ;  /* 0x00000024020f7981 */ /* 0x000f68000c1e1900 */
[----:B------:R-:W5:Y:S04]  /*04f0*/  LDG.E R12, desc[UR36][R2.64+0x10000] ;  /* 0x01000024020c7981 */ /* 0x000f68000c1e1900 */
[----:B------:R-:W5:Y:S04]  /*0500*/  LDG.E R13, desc[UR36][R2.64+0x20000] ;  /* 0x02000024020d7981 */ /* 0x000f68000c1e1900 */
[----:B------:R-:W5:Y:S04]  /*0510*/  LDG.E R10, desc[UR36][R2.64+0x30000] ;  /* 0x03000024020a7981 */ /* 0x000f68000c1e1900 */
[----:B------:R-:W5:Y:S04]  /*0520*/  LDG.E R6, desc[UR36][R2.64+0x40000] ;  /* 0x0400002402067981 */ /* 0x000f68000c1e1900 */
[----:B------:R-:W5:Y:S01]  /*0530*/  LDG.E R11, desc[UR36][R2.64+0x50000] ;  /* 0x05000024020b7981 */ /* 0x000f62000c1e1900 */
[----:B--2---:R-:W-:-:S03]  /*0540*/  IADD3 R18, PT, PT, R18, R21, R0 ;  /* 0x0000001512127210 */ /* 0x004fc60007ffe000 */
[----:B------:R-:W2:Y:S04]  /*0550*/  LDG.E R21, desc[UR36][R2.64+0x60000] ;  /* 0x0600002402157981 */ /* 0x000ea8000c1e1900 */
[----:B------:R1:W2:Y:S01]  /*0560*/  LDG.E R0, desc[UR36][R2.64+0x70000] ;  /* 0x0700002402007981 */ /* 0x0002a2000c1e1900 */
[----:B------:R-:W-:Y:S02]  /*0570*/  IADD3 R9, P1, PT, R9, -0x10, RZ ;  /* 0xfffffff009097810 */ /* 0x000fe40007f3e0ff */
[----:B---3--:R-:W-:Y:S02]  /*0580*/  IADD3 R18, PT, PT, R20, R23, R18 ;  /* 0x0000001714127210 */ /* 0x008fe40007ffe012 */
[----:B------:R-:W-:Y:S02]  /*0590*/  IADD3.X R8, PT, PT, R8, -0x1, RZ, P1, !PT ;  /* 0xffffffff08087810 */ /* 0x000fe40000ffe4ff */
[----:B------:R-:W-:-:S02]  /*05a0*/  ISETP.NE.U32.AND P1, PT, R9, RZ, PT ;  /* 0x000000ff0900720c */ /* 0x000fc40003f25070 */
[----:B------:R-:W-:Y:S02]  /*05b0*/  IADD3 R7, P2, PT, R7, 0x40000, RZ ;  /* 0x0004000007077810 */ /* 0x000fe40007f5e0ff */
[----:B----4-:R-:W-:Y:S02]  /*05c0*/  IADD3 R18, PT, PT, R22, R25, R18 ;  /* 0x0000001916127210 */ /* 0x010fe40007ffe012 */
[----:B------:R-:W-:Y:S01]  /*05d0*/  ISETP.NE.AND.EX P1, PT, R8, RZ, PT, P1 ;  /* 0x000000ff0800720c */ /* 0x000fe20003f25310 */
[----:B------:R-:W-:Y:S01]  /*05e0*/  IMAD.X R4, RZ, RZ, R4, P2 ;  /* 0x000000ffff047224 */ /* 0x000fe200010e0604 */
[----:B-1----:R-:W-:Y:S02]  /*05f0*/  IADD3 R2, P3, PT, R2, 0x100000, RZ ;  /* 0x0010000002027810 */ /* 0x002fe40007f7e0ff */
[----:B-----5:R-:W-:-:S03]  /*0600*/  IADD3 R14, PT, PT, R14, R19, R18 ;  /* 0x000000130e0e7210 */ /* 0x020fc60007ffe012 */
[----:B------:R-:W-:Y:S01]  /*0610*/  IMAD.X R3, RZ, RZ, R3, P3 ;  /* 0x000000ffff037224 */ /* 0x000fe200018e0603 */
[----:B------:R-:W-:-:S04]  /*0620*/  IADD3 R12, PT, PT, R12, R15, R14 ;  /* 0x0000000f0c0c7210 */ /* 0x000fc80007ffe00e */
[----:B------:R-:W-:-:S04]  /*0630*/  IADD3 R10, PT, PT, R10, R13, R12 ;  /* 0x0000000d0a0a7210 */ /* 0x000fc80007ffe00c */
[----:B------:R-:W-:-:S04]  /*0640*/  IADD3 R6, PT, PT, R11, R6, R10 ;  /* 0x000000060b067210 */ /* 0x000fc80007ffe00a */
[----:B--2---:R-:W-:Y:S01]  /*0650*/  IADD3 R0, PT, PT, R0, R21, R6 ;  /* 0x0000001500007210 */ /* 0x004fe20007ffe006 */
[----:B------:R-:W-:Y:S06]  /*0660*/  @P1 BRA `(.L_x_6) ;  /* 0xfffffffc007c1947 */ /* 0x000fec000383ffff */
.L_x_5:
[----:B------:R-:W-:Y:S05]  /*0670*/  BSYNC.RECONVERGENT B1 ;  /* 0x0000000000017941 */ /* 0x000fea0003800200 */
.L_x_4:
[----:B------:R-:W-:Y:S05]  /*0680*/  @!P0 BRA `(.L_x_3) ;  /* 0x0000000000e88947 */ /* 0x000fea0003800000 */
[----:B------:R-:W-:Y:S01]  /*0690*/  ISETP.GE.U32.AND P0, PT, R24, 0x8, PT ;  /* 0x000000081800780c */ /* 0x000fe20003f06070 */
[----:B------:R-:W-:Y:S01]  /*06a0*/  BSSY.RECONVERGENT B1, `(.L_x_7) ;  /* 0x0000017000017945 */ /* 0x000fe20003800200 */
[----:B------:R-:W-:Y:S02]  /*06b0*/  LOP3.LUT R14, R5, 0x7, RZ, 0xc0, !PT ;  /* 0x00000007050e7812 */ /* 0x000fe400078ec0ff */
[----:B------:R-:W-:Y:S02]  /*06c0*/  ISETP.GE.U32.AND.EX P0, PT, RZ, RZ, PT, P0 ;  /* 0x000000ffff00720c */ /* 0x000fe40003f06100 */
[----:B------:R-:W-:-:S04]  /*06d0*/  ISETP.NE.U32.AND P1, PT, R14, RZ, PT ;  /* 0x000000ff0e00720c */ /* 0x000fc80003f25070 */
[----:B------:R-:W-:-:S07]  /*06e0*/  ISETP.NE.AND.EX P1, PT, RZ, RZ, PT, P1 ;  /* 0x000000ffff00720c */ /* 0x000fce0003f25310 */
[----:B------:R-:W-:Y:S06]  /*06f0*/  @!P0 BRA `(.L_x_8) ;  /* 0x0000000000448947 */ /* 0x000fec0003800000 */
[----:B------:R-:W1:Y:S02]  /*0700*/  LDCU.64 UR4, c[0x0][0x380] ;  /* 0x00007000ff0477ac */ /* 0x000e640008000a00 */
[----:B-1----:R-:W-:-:S04]  /*0710*/  LEA R2, P0, R7, UR4, 0x2 ;  /* 0x0000000407027c11 */ /* 0x002fc8000f8010ff */
[----:B------:R-:W-:-:S05]  /*0720*/  LEA.HI.X R3, R7, UR5, R4, 0x2, P0 ;  /* 0x0000000507037c11 */ /* 0x000fca00080f1404 */
[----:B------:R-:W2:Y:S04]  /*0730*/  LDG.E R9, desc[UR36][R2.64] ;  /* 0x0000002402097981 */ /* 0x000ea8000c1e1900 */
[----:B------:R-:W2:Y:S04]  /*0740*/  LDG.E R6, desc[UR36][R2.64+0x10000] ;  /* 0x0100002402067981 */ /* 0x000ea8000c1e1900 */
[----:B------:R-:W3:Y:S04]  /*0750*/  LDG.E R11, desc[UR36][R2.64+0x20000] ;  /* 0x02000024020b7981 */ /* 0x000ee8000c1e1900 */
[----:B------:R-:W3:Y:S04]  /*0760*/  LDG.E R8, desc[UR36][R2.64+0x30000] ;  /* 0x0300002402087981 */ /* 0x000ee8000c1e1900 */
[----:B------:R-:W4:Y:S04]  /*0770*/  LDG.E R13, desc[UR36][R2.64+0x40000] ;  /* 0x04000024020d7981 */ /* 0x000f28000c1e1900 */
[----:B------:R-:W4:Y:S04]  /*0780*/  LDG.E R10, desc[UR36][R2.64+0x50000] ;  /* 0x05000024020a7981 */ /* 0x000f28000c1e1900 */
[----:B------:R-:W5:Y:S04]  /*0790*/  LDG.E R15, desc[UR36][R2.64+0x60000] ;  /* 0x06000024020f7981 */ /* 0x000f68000c1e1900 */
[----:B------:R-:W5:Y:S01]  /*07a0*/  LDG.E R12, desc[UR36][R2.64+0x70000] ;  /* 0x07000024020c7981 */ /* 0x000f62000c1e1900 */
[----:B------:R-:W-:-:S05]  /*07b0*/  IADD3 R7, P0, PT, R7, 0x20000, RZ ;  /* 0x0002000007077810 */ /* 0x000fca0007f1e0ff */
[----:B------:R-:W-:Y:S01]  /*07c0*/  IMAD.X R4, RZ, RZ, R4, P0 ;  /* 0x000000ffff047224 */ /* 0x000fe200000e0604 */
[----:B--2---:R-:W-:-:S04]  /*07d0*/  IADD3 R6, PT, PT, R6, R9, R0 ;  /* 0x0000000906067210 */ /* 0x004fc80007ffe000 */
[----:B---3--:R-:W-:-:S04]  /*07e0*/  IADD3 R6, PT, PT, R8, R11, R6 ;  /* 0x0000000b08067210 */ /* 0x008fc80007ffe006 */
[----:B----4-:R-:W-:-:S04]  /*07f0*/  IADD3 R6, PT, PT, R10, R13, R6 ;  /* 0x0000000d0a067210 */ /* 0x010fc80007ffe006 */
[----:B-----5:R-:W-:-:S07]  /*0800*/  IADD3 R0, PT, PT, R12, R15, R6 ;  /* 0x0000000f0c007210 */ /* 0x020fce0007ffe006 */
.L_x_8:
[----:B------:R-:W-:Y:S05]  /*0810*/  BSYNC.RECONVERGENT B1 ;  /* 0x0000000000017941 */ /* 0x000fea0003800200 */
.L_x_7:
[----:B------:R-:W-:Y:S05]  /*0820*/  @!P1 BRA `(.L_x_3) ;  /* 0x0000000000809947 */ /* 0x000fea0003800000 */
[----:B------:R-:W-:-:S04]  /*0830*/  ISETP.GE.U32.AND P0, PT, R14, 0x4, PT ;  /* 0x000000040e00780c */ /* 0x000fc80003f06070 */
[----:B------:R-:W-:-:S13]  /*0840*/  ISETP.GE.U32.AND.EX P0, PT, RZ, RZ, PT, P0 ;  /* 0x000000ffff00720c */ /* 0x000fda0003f06100 */
[----:B------:R-:W1:Y:S02]  /*0850*/  @P0 LDC.64 R2, c[0x0][0x380] ;  /* 0x0000e000ff020b82 */ /* 0x000e640000000a00 */
[----:B-1----:R-:W-:-:S04]  /*0860*/  @P0 LEA R2, P1, R7, R2, 0x2 ;  /* 0x0000000207020211 */ /* 0x002fc800078210ff */
[----:B------:R-:W-:-:S05]  /*0870*/  @P0 LEA.HI.X R3, R7, R3, R4, 0x2, P1 ;  /* 0x0000000307030211 */ /* 0x000fca00008f1404 */
[----:B------:R-:W2:Y:S04]  /*0880*/  @P0 LDG.E R9, desc[UR36][R2.64] ;  /* 0x0000002402090981 */ /* 0x000ea8000c1e1900 */
[----:B------:R-:W2:Y:S04]  /*0890*/  @P0 LDG.E R6, desc[UR36][R2.64+0x10000] ;  /* 0x0100002402060981 */ /* 0x000ea8000c1e1900 */
[----:B------:R-:W3:Y:S04]  /*08a0*/  @P0 LDG.E R11, desc[UR36][R2.64+0x20000] ;  /* 0x02000024020b0981 */ /* 0x000ee8000c1e1900 */
[----:B------:R-:W3:Y:S01]  /*08b0*/  @P0 LDG.E R8, desc[UR36][R2.64+0x30000] ;  /* 0x0300002402080981 */ /* 0x000ee2000c1e1900 */
[----:B------:R-:W-:-:S02]  /*08c0*/  LOP3.LUT R5, R5, 0x3, RZ, 0xc0, !PT ;  /* 0x0000000305057812 */ /* 0x000fc400078ec0ff */
[----:B------:R-:W-:Y:S02]  /*08d0*/  @P0 IADD3 R7, P2, PT, R7, 0x10000, RZ ;  /* 0x0001000007070810 */ /* 0x000fe40007f5e0ff */
[----:B------:R-:W-:-:S03]  /*08e0*/  ISETP.NE.U32.AND P1, PT, R5, RZ, PT ;  /* 0x000000ff0500720c */ /* 0x000fc60003f25070 */
[----:B------:R-:W-:Y:S01]  /*08f0*/  @P0 IMAD.X R4, RZ, RZ, R4, P2 ;  /* 0x000000ffff040224 */ /* 0x000fe200010e0604 */
[----:B------:R-:W-:Y:S02]  /*0900*/  ISETP.NE.AND.EX P1, PT, RZ, RZ, PT, P1 ;  /* 0x000000ffff00720c */ /* 0x000fe40003f25310 */
[----:B--2---:R-:W-:-:S04]  /*0910*/  @P0 IADD3 R6, PT, PT, R6, R9, R0 ;  /* 0x0000000906060210 */ /* 0x004fc80007ffe000 */
[----:B---3--:R-:W-:-:S07]  /*0920*/  @P0 IADD3 R0, PT, PT, R8, R11, R6 ;  /* 0x0000000b08000210 */ /* 0x008fce0007ffe006 */
[----:B------:R-:W-:Y:S05]  /*0930*/  @!P1 BRA `(.L_x_3) ;  /* 0x00000000003c9947 */ /* 0x000fea0003800000 */
[----:B------:R-:W1:Y:S01]  /*0940*/  LDCU.64 UR4, c[0x0][0x380] ;  /* 0x00007000ff0477ac */ /* 0x000e620008000a00 */
[----:B------:R-:W-:-:S05]  /*0950*/  IADD3 R5, P1, PT, RZ, -R5, RZ ;  /* 0x80000005ff057210 */ /* 0x000fca0007f3e0ff */
[----:B------:R-:W-:Y:S01]  /*0960*/  IMAD.X R6, RZ, RZ, -0x1, P1 ;  /* 0xffffffffff067424 */ /* 0x000fe200008e06ff */
[----:B-1----:R-:W-:-:S04]  /*0970*/  LEA R2, P0, R7, UR4, 0x2 ;  /* 0x0000000407027c11 */ /* 0x002fc8000f8010ff */
[----:B------:R-:W-:-:S09]  /*0980*/  LEA.HI.X R7, R7, UR5, R4, 0x2, P0 ;  /* 0x0000000507077c11 */ /* 0x000fd200080f1404 */
.L_x_9:
[----:B------:R-:W-:-:S06]  /*0990*/  IMAD.MOV.U32 R3, RZ, RZ, R7 ;  /* 0x000000ffff037224 */ /* 0x000fcc00078e0007 */
[----:B------:R1:W2:Y:S01]  /*09a0*/  LDG.E R3, desc[UR36][R2.64] ;  /* 0x0000002402037981 */ /* 0x0002a2000c1e1900 */
[----:B------:R-:W-:-:S05]  /*09b0*/  IADD3 R5, P0, PT, R5, 0x1, RZ ;  /* 0x0000000105057810 */ /* 0x000fca0007f1e0ff */
[----:B------:R-:W-:Y:S01]  /*09c0*/  IMAD.X R6, RZ, RZ, R6, P0 ;  /* 0x000000ffff067224 */ /* 0x000fe200000e0606 */
[----:B------:R-:W-:Y:S02]  /*09d0*/  ISETP.NE.U32.AND P0, PT, R5, RZ, PT ;  /* 0x000000ff0500720c */ /* 0x000fe40003f05070 */
[----:B-1----:R-:W-:Y:S02]  /*09e0*/  IADD3 R2, P1, PT, R2, 0x10000, RZ ;  /* 0x0001000002027810 */ /* 0x002fe40007f3e0ff */
[----:B------:R-:W-:-:S03]  /*09f0*/  ISETP.NE.AND.EX P0, PT, R6, RZ, PT, P0 ;  /* 0x000000ff0600720c */ /* 0x000fc60003f05300 */
[----:B------:R-:W-:Y:S02]  /*0a00*/  IMAD.X R7, RZ, RZ, R7, P1 ;  /* 0x000000ffff077224 */ /* 0x000fe400008e0607 */
[----:B--2---:R-:W-:-:S08]  /*0a10*/  IMAD.IADD R0, R3, 0x1, R0 ;  /* 0x0000000103007824 */ /* 0x004fd000078e0200 */
[----:B------:R-:W-:Y:S05]  /*0a20*/  @P0 BRA `(.L_x_9) ;  /* 0xfffffffc00d80947 */ /* 0x000fea000383ffff */
.L_x_3:
[----:B------:R-:W-:Y:S05]  /*0a30*/  BSYNC.RECONVERGENT B0 ;  /* 0x0000000000007941 */ /* 0x000fea0003800200 */
.L_x_2:
[----:B------:R-:W1:Y:S02]  /*0a40*/  LDCU.64 UR4, c[0x0][0x380] ;  /* 0x00007000ff0477ac */ /* 0x000e640008000a00 */
[----:B-1----:R-:W-:-:S04]  /*0a50*/  LEA R2, P0, R17, UR4, 0x2 ;  /* 0x0000000411027c11 */ /* 0x002fc8000f8010ff */
[----:B------:R-:W-:-:S05]  /*0a60*/  LEA.HI.X R3, R17, UR5, R16, 0x2, P0 ;  /* 0x0000000511037c11 */ /* 0x000fca00080f1410 */
[----:B------:R-:W-:Y:S01]  /*0a70*/  STG.E desc[UR36][R2.64], R0 ;  /* 0x0000000002007986 */ /* 0x000fe2000c101924 */
[----:B------:R-:W-:Y:S05]  /*0a80*/  EXIT ;  /* 0x000000000000794d */ /* 0x000fea0003800000 */
.L_x_0:
[----:B------:R-:W-:-:S04]  /*0a90*/  ISETP.NE.U32.AND P0, PT, R17, RZ, PT ;  /* 0x000000ff1100720c */ /* 0x000fc80003f05070 */
[----:B------:R-:W-:-:S13]  /*0aa0*/  ISETP.NE.AND.EX P0, PT, R16, RZ, PT, P0 ;  /* 0x000000ff1000720c */ /* 0x000fda0003f05300 */
[----:B------:R-:W-:Y:S05]  /*0ab0*/  @P0 EXIT ;  /* 0x000000000000094d */ /* 0x000fea0003800000 */
[----:B------:R-:W-:Y:S01]  /*0ac0*/  IMAD.MOV.U32 R27, RZ, RZ, RZ ;  /* 0x000000ffff1b7224 */ /* 0x000fe200078e00ff */
[----:B------:R-:W1:Y:S01]  /*0ad0*/  LDCU.64 UR8, c[0x0][0x380] ;  /* 0x00007000ff0877ac */ /* 0x000e620008000a00 */
[----:B------:R-:W-:Y:S01]  /*0ae0*/  UMOV UR4, URZ ;  /* 0x000000ff00047c82 */ /* 0x000fe20008000000 */
[----:B------:R-:W-:-:S05]  /*0af0*/  UMOV UR5, URZ ;  /* 0x000000ff00057c82 */ /* 0x000fca0008000000 */
.L_x_10:
[----:B-1----:R-:W-:-:S04]  /*0b00*/  UIADD3 UR6, UP0, UP1, UR4, 0x40, UR8 ;  /* 0x0000004004067890 */ /* 0x002fc8000f91e008 */
[----:B------:R-:W-:Y:S02]  /*0b10*/  UIADD3.X UR7, UPT, UPT, UR5, UR9, URZ, UP0, UP1 ;  /* 0x0000000905077290 */ /* 0x000fe400087e24ff */
[----:B------:R-:W-:-:S04]  /*0b20*/  IMAD.U32 R2, RZ, RZ, UR6 ;  /* 0x00000006ff027e24 */ /* 0x000fc8000f8e00ff */
[----:B------:R-:W-:-:S05]  /*0b30*/  IMAD.U32 R3, RZ, RZ, UR7 ;  /* 0x00000007ff037e24 */ /* 0x000fca000f8e00ff */
        /* <DEDUP_REMOVED lines=25> */
[----:B------:R-:W2:Y:S01]  /*0cd0*/  LDG.E R27, desc[UR36][R2.64+0x3c] ;  /* 0x00003c24021b7981 */ /* 0x000ea2000c1e1900 */
[----:B---3--:R-:W-:-:S03]  /*0ce0*/  IADD3 R24, PT, PT, R24, R5, R0 ;  /* 0x0000000518187210 */ /* 0x008fc60007ffe000 */
[----:B------:R-:W3:Y:S04]  /*0cf0*/  LDG.E R5, desc[UR36][R2.64+0x20] ;  /* 0x0000202402057981 */ /* 0x000ee8000c1e1900 */
[----:B------:R-:W3:Y:S01]  /*0d00*/  LDG.E R0, desc[UR36][R2.64+0x24] ;  /* 0x0000242402007981 */ /* 0x000ee2000c1e1900 */
[----:B----4-:R-:W-:-:S03]  /*0d10*/  IADD3 R24, PT, PT, R25, R22, R24 ;  /* 0x0000001619187210 */ /* 0x010fc60007ffe018 */
[----:B------:R-:W4:Y:S04]  /*0d20*/  LDG.E R25, desc[UR36][R2.64+0x28] ;  /* 0x0000282402197981 */ /* 0x000f28000c1e1900 */
[----:B------:R-:W4:Y:S01]  /*0d30*/  LDG.E R22, desc[UR36][R2.64+0x2c] ;  /* 0x00002c2402167981 */ /* 0x000f22000c1e1900 */
[----:B-----5:R-:W-:-:S03]  /*0d40*/  IADD3 R26, PT, PT, R20, R23, R24 ;  /* 0x00000017141a7210 */ /* 0x020fc60007ffe018 */
[----:B------:R-:W5:Y:S04]  /*0d50*/  LDG.E R24, desc[UR36][R2.64+0x30] ;  /* 0x0000302402187981 */ /* 0x000f68000c1e1900 */
[----:B------:R-:W5:Y:S04]  /*0d60*/  LDG.E R23, desc[UR36][R2.64+0x34] ;  /* 0x0000342402177981 */ /* 0x000f68000c1e1900 */
[----:B------:R-:W5:Y:S01]  /*0d70*/  LDG.E R20, desc[UR36][R2.64+0x38] ;  /* 0x0000382402147981 */ /* 0x000f62000c1e1900 */
[----:B------:R-:W-:-:S04]  /*0d80*/  IADD3 R18, PT, PT, R18, R21, R26 ;  /* 0x0000001512127210 */ /* 0x000fc80007ffe01a */
[----:B------:R-:W-:-:S04]  /*0d90*/  IADD3 R16, PT, PT, R16, R19, R18 ;  /* 0x0000001310107210 */ /* 0x000fc80007ffe012 */
[----:B------:R-:W-:-:S04]  /*0da0*/  IADD3 R14, PT, PT, R14, R17, R16 ;  /* 0x000000110e0e7210 */ /* 0x000fc80007ffe010 */
[----:B------:R-:W-:-:S04]  /*0db0*/  IADD3 R12, PT, PT, R12, R15, R14 ;  /* 0x0000000f0c0c7210 */ /* 0x000fc80007ffe00e */
[----:B------:R-:W-:Y:S01]  /*0dc0*/  IADD3 R10, PT, PT, R10, R13, R12 ;  /* 0x0000000d0a0a7210 */ /* 0x000fe20007ffe00c */
[----:B------:R-:W-:-:S03]  /*0dd0*/  UIADD3 UR4, UP0, UPT, UR4, 0x80, URZ ;  /* 0x0000008004047890 */ /* 0x000fc6000ff1e0ff */
[----:B------:R-:W-:Y:S01]  /*0de0*/  IADD3 R8, PT, PT, R8, R11, R10 ;  /* 0x0000000b08087210 */ /* 0x000fe20007ffe00a */
[----:B------:R-:W-:Y:S02]  /*0df0*/  UIADD3.X UR5, UPT, UPT, URZ, UR5, URZ, UP0, !UPT ;  /* 0x00000005ff057290 */ /* 0x000fe400087fe4ff */
[----:B------:R-:W-:Y:S01]  /*0e00*/  UISETP.NE.U32.AND UP0, UPT, UR4, 0x10000, UPT ;  /* 0x000100000400788c */ /* 0x000fe2000bf05070 */
[----:B------:R-:W-:-:S03]  /*0e10*/  IADD3 R6, PT, PT, R6, R9, R8 ;  /* 0x0000000906067210 */ /* 0x000fc60007ffe008 */
[----:B------:R-:W-:Y:S01]  /*0e20*/  UISETP.NE.AND.EX UP0, UPT, UR5, URZ, UPT, UP0 ;  /* 0x000000ff0500728c */ /* 0x000fe2000bf05300 */
[----:B--2---:R-:W-:-:S04]  /*0e30*/  IADD3 R4, PT, PT, R4, R7, R6 ;  /* 0x0000000704047210 */ /* 0x004fc80007ffe006 */
[----:B---3--:R-:W-:-:S04]  /*0e40*/  IADD3 R0, PT, PT, R0, R5, R4 ;  /* 0x0000000500007210 */ /* 0x008fc80007ffe004 */
[----:B----4-:R-:W-:-:S04]  /*0e50*/  IADD3 R0, PT, PT, R22, R25, R0 ;  /* 0x0000001916007210 */ /* 0x010fc80007ffe000 */
[----:B-----5:R-:W-:-:S04]  /*0e60*/  IADD3 R0, PT, PT, R23, R24, R0 ;  /* 0x0000001817007210 */ /* 0x020fc80007ffe000 */
[----:B------:R-:W-:Y:S01]  /*0e70*/  IADD3 R27, PT, PT, R27, R20, R0 ;  /* 0x000000141b1b7210 */ /* 0x000fe20007ffe000 */
[----:B------:R-:W-:Y:S06]  /*0e80*/  BRA.U UP0, `(.L_x_10) ;  /* 0xfffffffd001c7547 */ /* 0x000fec000b83ffff */
[----:B------:R-:W1:Y:S02]  /*0e90*/  LDC.64 R2, c[0x0][0x388] ;  /* 0x0000e200ff027b82 */ /* 0x000e640000000a00 */
[----:B-1----:R-:W-:Y:S01]  /*0ea0*/  STG.E desc[UR36][R2.64], R27 ;  /* 0x0000001b02007986 */ /* 0x002fe2000c101924 */
[----:B------:R-:W-:Y:S05]  /*0eb0*/  EXIT ;  /* 0x000000000000794d */ /* 0x000fea0003800000 */
.L_x_11:
[----:B------:R-:W-:-:S00]  /*0ec0*/  BRA `(.L_x_11) ;  /* 0xfffffffc00fc7947 */ /* 0x000fc0000383ffff */
[----:B------:R-:W-:-:S00]  /*0ed0*/  NOP ;  /* 0x0000000000007918 */ /* 0x000fc00000000000 */
        /* <DEDUP_REMOVED lines=10> */
.L_x_25:


//--------------------- .text._Z11multiplyBy2PiS_l --------------------------
	.section	.text._Z11multiplyBy2PiS_l,"ax",@progbits
	.align	128
        .global         _Z11multiplyBy2PiS_l
        .type           _Z11multiplyBy2PiS_l,@function
        .size           _Z11multiplyBy2PiS_l,(.L_x_26 - _Z11multiplyBy2PiS_l)
        .other          _Z11multiplyBy2PiS_l,@"STO_CUDA_ENTRY STV_DEFAULT"
_Z11multiplyBy2PiS_l:
.text._Z11multiplyBy2PiS_l:
[----:B------:R-:W-:Y:S01]  /*0000*/  LDC R1, c[0x0][0x37c] ;  /* 0x0000df00ff017b82 */ /* 0x000fe20000000800 */
[----:B------:R-:W0:Y:S07]  /*0010*/  S2R R0, SR_TID.X ;  /* 0x0000000000007919 */ /* 0x000e2e0000002100 */
[----:B------:R-:W0:Y:S01]  /*0020*/  S2UR UR4, SR_CTAID.X ;  /* 0x00000000000479c3 */ /* 0x000e220000002500 */
[----:B------:R-:W1:Y:S07]  /*0030*/  LDCU.64 UR6, c[0x0][0x390] ;  /* 0x00007200ff0677ac */ /* 0x000e6e0008000a00 */
[----:B------:R-:W0:Y:S02]  /*0040*/  LDC R3, c[0x0][0x360] ;  /* 0x0000d800ff037b82 */ /* 0x000e240000000800 */
[----:B0-----:R-:W-:-:S05]  /*0050*/  IMAD R0, R3, UR4, R0 ;  /* 0x0000000403007c24 */ /* 0x001fca000f8e0200 */
[----:B-1----:R-:W-:Y:S02]  /*0060*/  ISETP.GE.U32.AND P0, PT, R0, UR6, PT ;  /* 0x0000000600007c0c */ /* 0x002fe4000bf06070 */
[----:B------:R-:W-:-:S04]  /*0070*/  SHF.R.S32.HI R3, RZ, 0x1f, R0 ;  /* 0x0000001fff037819 */ /* 0x000fc80000011400 */
[----:B------:R-:W-:-:S13]  /*0080*/  ISETP.GE.AND.EX P0, PT, R3, UR7, PT, P0 ;  /* 0x0000000703007c0c */ /* 0x000fda000bf06300 */
[----:B------:R-:W-:Y:S05]  /*0090*/  @P0 EXIT ;  /* 0x000000000000094d */ /* 0x000fea0003800000 */
[----:B------:R-:W0:Y:S01]  /*00a0*/  LDCU.128 UR8, c[0x0][0x380] ;  /* 0x00007000ff0877ac */ /* 0x000e220008000c00 */
[C---:B------:R-:W-:Y:S01]  /*00b0*/  IMAD.SHL.U32 R4, R0.reuse, 0x4, RZ ;  /* 0x0000000400047824 */ /* 0x040fe200078e00ff */
[----:B------:R-:W-:Y:S01]  /*00c0*/  SHF.L.U64.HI R0, R0, 0x2, R3 ;  /* 0x0000000200007819 */ /* 0x000fe20000010203 */
[----:B------:R-:W1:Y:S03]  /*00d0*/  LDCU.64 UR4, c[0x0][0x358] ;  /* 0x00006b00ff0477ac */ /* 0x000e660008000a00 */
[----:B0-----:R-:W-:-:S04]  /*00e0*/  IADD3 R2, P0, PT, R4, UR8, RZ ;  /* 0x0000000804027c10 */ /* 0x001fc8000ff1e0ff */
[----:B------:R-:W-:-:S05]  /*00f0*/  IADD3.X R3, PT, PT, R0, UR9, RZ, P0, !PT ;  /* 0x0000000900037c10 */ /* 0x000fca00087fe4ff */
[----:B-1----:R-:W2:Y:S01]  /*0100*/  LDG.E R2, desc[UR4][R2.64] ;  /* 0x0000000402027981 */ /* 0x002ea2000c1e1900 */
[----:B------:R-:W-:-:S04]  /*0110*/  IADD3 R4, P0, PT, R4, UR10, RZ ;  /* 0x0000000a04047c10 */ /* 0x000fc8000ff1e0ff */
[----:B------:R-:W-:Y:S01]  /*0120*/  IADD3.X R5, PT, PT, R0, UR11, RZ, P0, !PT ;  /* 0x0000000b00057c10 */ /* 0x000fe200087fe4ff */
[----:B--2---:R-:W-:-:S05]  /*0130*/  IMAD.SHL.U32 R7, R2, 0x2, RZ ;  /* 0x0000000202077824 */ /* 0x004fca00078e00ff */
[----:B------:R-:W-:Y:S01]  /*0140*/  STG.E desc[UR4][R4.64], R7 ;  /* 0x0000000704007986 */ /* 0x000fe2000c101904 */
[----:B------:R-:W-:Y:S05]  /*0150*/  EXIT ;  /* 0x000000000000794d */ /* 0x000fea0003800000 */
.L_x_12:
        /* <DEDUP_REMOVED lines=10> */
.L_x_26:


//--------------------- .text._Z8blockXORPKcPcll  --------------------------
	.section	.text._Z8blockXORPKcPcll,"ax",@progbits
	.align	128
        .global         _Z8blockXORPKcPcll
        .type           _Z8blockXORPKcPcll,@function
        .size           _Z8blockXORPKcPcll,(.L_x_27 - _Z8blockXORPKcPcll)
        .other          _Z8blockXORPKcPcll,@"STO_CUDA_ENTRY STV_DEFAULT"
_Z8blockXORPKcPcll:
.text._Z8blockXORPKcPcll:
[----:B------:R-:W-:Y:S01]  /*0000*/  LDC R1, c[0x0][0x37c] ;  /* 0x0000df00ff017b82 */ /* 0x000fe20000000800 */
[----:B------:R-:W0:Y:S07]  /*0010*/  S2R R2, SR_TID.X ;  /* 0x0000000000027919 */ /* 0x000e2e0000002100 */
[----:B------:R-:W0:Y:S01]  /*0020*/  S2UR UR4, SR_CTAID.X ;  /* 0x00000000000479c3 */ /* 0x000e220000002500 */
[----:B------:R-:W1:Y:S01]  /*0030*/  LDCU.64 UR6, c[0x0][0x390] ;  /* 0x00007200ff0677ac */ /* 0x000e620008000a00 */
[----:B------:R-:W-:-:S06]  /*0040*/  IMAD.MOV.U32 R3, RZ, RZ, RZ ;  /* 0x000000ffff037224 */ /* 0x000fcc00078e00ff */
[----:B------:R-:W0:Y:S02]  /*0050*/  LDC R5, c[0x0][0x360] ;  /* 0x0000d800ff057b82 */ /* 0x000e240000000800 */
[----:B0-----:R-:W-:-:S04]  /*0060*/  IMAD.WIDE.U32 R2, R5, UR4, R2 ;  /* 0x0000000405027c25 */ /* 0x001fc8000f8e0002 */
[C---:B------:R-:W-:Y:S01]  /*0070*/  IMAD.SHL.U32 R6, R2.reuse, 0x8, RZ ;  /* 0x0000000802067824 */ /* 0x040fe200078e00ff */
[----:B------:R-:W-:-:S04]  /*0080*/  SHF.L.U64.HI R0, R2, 0x3, R3 ;  /* 0x0000000302007819 */ /* 0x000fc80000010203 */
[----:B-1----:R-:W-:-:S04]  /*0090*/  ISETP.GE.U32.AND P0, PT, R6, UR6, PT ;  /* 0x0000000606007c0c */ /* 0x002fc8000bf06070 */
[----:B------:R-:W-:-:S13]  /*00a0*/  ISETP.GE.AND.EX P0, PT, R0, UR7, PT, P0 ;  /* 0x0000000700007c0c */ /* 0x000fda000bf06300 */
[----:B------:R-:W-:Y:S05]  /*00b0*/  @P0 EXIT ;  /* 0x000000000000094d */ /* 0x000fea0003800000 */
[----:B------:R-:W0:Y:S01]  /*00c0*/  LDCU.128 UR8, c[0x0][0x380] ;  /* 0x00007000ff0877ac */ /* 0x000e220008000c00 */
[----:B------:R-:W1:Y:S01]  /*00d0*/  LDCU.64 UR4, c[0x0][0x358] ;  /* 0x00006b00ff0477ac */ /* 0x000e620008000a00 */
[----:B------:R-:W2:Y:S01]  /*00e0*/  LDCU.64 UR6, c[0x0][0x398] ;  /* 0x00007300ff0677ac */ /* 0x000ea20008000a00 */
[----:B0-----:R-:W-:-:S04]  /*00f0*/  IADD3 R2, P0, PT, R6, UR8, RZ ;  /* 0x0000000806027c10 */ /* 0x001fc8000ff1e0ff */
[----:B------:R-:W-:-:S06]  /*0100*/  IADD3.X R3, PT, PT, R0, UR9, RZ, P0, !PT ;  /* 0x0000000900037c10 */ /* 0x000fcc00087fe4ff */
[----:B-1----:R-:W2:Y:S01]  /*0110*/  LDG.E.64 R2, desc[UR4][R2.64] ;  /* 0x0000000402027981 */ /* 0x002ea2000c1e1b00 */
[----:B------:R-:W-:-:S04]  /*0120*/  IADD3 R6, P0, PT, R6, UR10, RZ ;  /* 0x0000000a06067c10 */ /* 0x000fc8000ff1e0ff */
[----:B------:R-:W-:Y:S02]  /*0130*/  IADD3.X R7, PT, PT, R0, UR11, RZ, P0, !PT ;  /* 0x0000000b00077c10 */ /* 0x000fe400087fe4ff */
[----:B--2---:R-:W-:Y:S02]  /*0140*/  LOP3.LUT R4, R2, UR6, RZ, 0x3c, !PT ;  /* 0x0000000602047c12 */ /* 0x004fe4000f8e3cff */
[----:B------:R-:W-:-:S05]  /*0150*/  LOP3.LUT R5, R3, UR7, RZ, 0x3c, !PT ;  /* 0x0000000703057c12 */ /* 0x000fca000f8e3cff */
[----:B------:R-:W-:Y:S01]  /*0160*/  STG.E.64 desc[UR4][R6.64], R4 ;  /* 0x0000000406007986 */ /* 0x000fe2000c101b04 */
[----:B------:R-:W-:Y:S05]  /*0170*/  EXIT ;  /* 0x000000000000794d */ /* 0x000fea0003800000 */
.L_x_13:
        /* <DEDUP_REMOVED lines=16> */
.L_x_27:


//--------------------- .text._Z19applyLinearFunctionPKsPslss --------------------------
	.section	.text._Z19applyLinearFunctionPKsPslss,"ax",@progbits
	.align	128
        .global         _Z19applyLinearFunctionPKsPslss
        .type           _Z19applyLinearFunctionPKsPslss,@function
        .size           _Z19applyLinearFunctionPKsPslss,(.L_x_28 - _Z19applyLinearFunctionPKsPslss)
        .other          _Z19applyLinearFunctionPKsPslss,@"STO_CUDA_ENTRY STV_DEFAULT"
_Z19applyLinearFunctionPKsPslss:
.text._Z19applyLinearFunctionPKsPslss:
[----:B------:R-:W-:Y:S01]  /*0000*/  LDC R1, c[0x0][0x37c] ;  /* 0x0000df00ff017b82 */ /* 0x000fe20000000800 */
[----:B------:R-:W0:Y:S07]  /*0010*/  S2R R2, SR_TID.X ;  /* 0x0000000000027919 */ /* 0x000e2e0000002100 */
[----:B------:R-:W0:Y:S01]  /*0020*/  S2UR UR4, SR_CTAID.X ;  /* 0x00000000000479c3 */ /* 0x000e220000002500 */
[----:B------:R-:W1:Y:S01]  /*0030*/  LDCU.64 UR6, c[0x0][0x390] ;  /* 0x00007200ff0677ac */ /* 0x000e620008000a00 */
[----:B------:R-:W-:-:S06]  /*0040*/  IMAD.MOV.U32 R3, RZ, RZ, RZ ;  /* 0x000000ffff037224 */ /* 0x000fcc00078e00ff */
[----:B------:R-:W0:Y:S02]  /*0050*/  LDC R5, c[0x0][0x360] ;  /* 0x0000d800ff057b82 */ /* 0x000e240000000800 */
[----:B0-----:R-:W-:-:S03]  /*0060*/  IMAD.WIDE.U32 R2, R5, UR4, R2 ;  /* 0x0000000405027c25 */ /* 0x001fc6000f8e0002 */
[----:B-1----:R-:W-:-:S04]  /*0070*/  ISETP.GE.U32.AND P0, PT, R2, UR6, PT ;  /* 0x0000000602007c0c */ /* 0x002fc8000bf06070 */
[----:B------:R-:W-:-:S13]  /*0080*/  ISETP.GE.AND.EX P0, PT, R3, UR7, PT, P0 ;  /* 0x0000000703007c0c */ /* 0x000fda000bf06300 */
[----:B------:R-:W-:Y:S05]  /*0090*/  @P0 EXIT ;  /* 0x000000000000094d */ /* 0x000fea0003800000 */
[----:B------:R-:W0:Y:S01]  /*00a0*/  LDCU.128 UR8, c[0x0][0x380] ;  /* 0x00007000ff0877ac */ /* 0x000e220008000c00 */
[C---:B------:R-:W-:Y:S01]  /*00b0*/  IMAD.SHL.U32 R4, R2.reuse, 0x2, RZ ;  /* 0x0000000202047824 */ /* 0x040fe200078e00ff */
[----:B------:R-:W-:Y:S01]  /*00c0*/  SHF.L.U64.HI R5, R2, 0x1, R3 ;  /* 0x0000000102057819 */ /* 0x000fe20000010203 */
[----:B------:R-:W1:Y:S01]  /*00d0*/  LDCU.64 UR6, c[0x0][0x358] ;  /* 0x00006b00ff0677ac */ /* 0x000e620008000a00 */
[----:B------:R-:W2:Y:S01]  /*00e0*/  LDC.U16 R0, c[0x0][0x39a] ;  /* 0x0000e680ff007b82 */ /* 0x000ea20000000400 */
[----:B------:R-:W3:Y:S01]  /*00f0*/  LDCU.U16 UR4, c[0x0][0x398] ;  /* 0x00007300ff0477ac */ /* 0x000ee20008000400 */
[----:B0-----:R-:W-:-:S04]  /*0100*/  IADD3 R2, P0, PT, R4, UR8, RZ ;  /* 0x0000000804027c10 */ /* 0x001fc8000ff1e0ff */
[----:B------:R-:W-:-:S05]  /*0110*/  IADD3.X R3, PT, PT, R5, UR9, RZ, P0, !PT ;  /* 0x0000000905037c10 */ /* 0x000fca00087fe4ff */
[----:B-1----:R-:W4:Y:S01]  /*0120*/  LDG.E.U16 R2, desc[UR6][R2.64] ;  /* 0x0000000602027981 */ /* 0x002f22000c1e1500 */
[----:B---3--:R-:W-:Y:S01]  /*0130*/  UPRMT UR4, UR4, 0x9910, URZ ;  /* 0x0000991004047896 */ /* 0x008fe200080000ff */
[----:B--2---:R-:W-:Y:S02]  /*0140*/  PRMT R0, R0, 0x9910, RZ ;  /* 0x0000991000007816 */ /* 0x004fe400000000ff */
[----:B------:R-:W-:-:S04]  /*0150*/  IADD3 R4, P0, PT, R4, UR10, RZ ;  /* 0x0000000a04047c10 */ /* 0x000fc8000ff1e0ff */
[----:B------:R-:W-:Y:S02]  /*0160*/  IADD3.X R5, PT, PT, R5, UR11, RZ, P0, !PT ;  /* 0x0000000b05057c10 */ /* 0x000fe400087fe4ff */
[----:B----4-:R-:W-:-:S05]  /*0170*/  PRMT R7, R2, 0x9910, RZ ;  /* 0x0000991002077816 */ /* 0x010fca00000000ff */
[----:B------:R-:W-:-:S05]  /*0180*/  IMAD R3, R0, R7, UR4 ;  /* 0x0000000400037e24 */ /* 0x000fca000f8e0207 */
[----:B------:R-:W-:Y:S01]  /*0190*/  STG.E.U16 desc[UR6][R4.64], R3 ;  /* 0x0000000304007986 */ /* 0x000fe2000c101506 */
[----:B------:R-:W-:Y:S05]  /*01a0*/  EXIT ;  /* 0x000000000000794d */ /* 0x000fea0003800000 */
.L_x_14:
        /* <DEDUP_REMOVED lines=13> */
.L_x_28:


//--------------------- .text._Z9plusMinusPKdPKfPdPfl --------------------------
	.section	.text._Z9plusMinusPKdPKfPdPfl,"ax",@progbits
	.align	128
        .global         _Z9plusMinusPKdPKfPdPfl
        .type           _Z9plusMinusPKdPKfPdPfl,@function
        .size           _Z9plusMinusPKdPKfPdPfl,(.L_x_29 - _Z9plusMinusPKdPKfPdPfl)
        .other          _Z9plusMinusPKdPKfPdPfl,@"STO_CUDA_ENTRY STV_DEFAULT"
_Z9plusMinusPKdPKfPdPfl:
.text._Z9plusMinusPKdPKfPdPfl:
        /* <DEDUP_REMOVED lines=12> */
[C---:B------:R-:W-:Y:S01]  /*00c0*/  SHF.L.U64.HI R15, R2.reuse, 0x2, R3 ;  /* 0x00000002020f7819 */ /* 0x040fe20000010203 */
[----:B------:R-:W1:Y:S01]  /*00d0*/  LDCU.64 UR4, c[0x0][0x358] ;  /* 0x00006b00ff0477ac */ /* 0x000e620008000a00 */
[----:B------:R-:W-:Y:S02]  /*00e0*/  IMAD.SHL.U32 R12, R2, 0x8, RZ ;  /* 0x00000008020c7824 */ /* 0x000fe400078e00ff */
[----:B0-----:R-:W-:-:S04]  /*00f0*/  IADD3 R6, P0, PT, R14, UR10, RZ ;  /* 0x0000000a0e067c10 */ /* 0x001fc8000ff1e0ff */
[----:B------:R-:W-:-:S05]  /*0100*/  IADD3.X R7, PT, PT, R15, UR11, RZ, P0, !PT ;  /* 0x0000000b0f077c10 */ /* 0x000fca00087fe4ff */
[----:B-1----:R-:W2:Y:S01]  /*0110*/  LDG.E R0, desc[UR4][R6.64] ;  /* 0x0000000406007981 */ /* 0x002ea2000c1e1900 */
[----:B------:R-:W-:Y:S02]  /*0120*/  SHF.L.U64.HI R10, R2, 0x3, R3 ;  /* 0x00000003020a7819 */ /* 0x000fe40000010203 */
[----:B------:R-:W-:-:S04]  /*0130*/  IADD3 R2, P0, PT, R12, UR8, RZ ;  /* 0x000000080c027c10 */ /* 0x000fc8000ff1e0ff */
[----:B------:R-:W-:Y:S01]  /*0140*/  IADD3.X R3, PT, PT, R10, UR9, RZ, P0, !PT ;  /* 0x000000090a037c10 */ /* 0x000fe200087fe4ff */
[----:B------:R-:W0:Y:S04]  /*0150*/  LDCU.128 UR8, c[0x0][0x390] ;  /* 0x00007200ff0877ac */ /* 0x000e280008000c00 */
[----:B------:R-:W3:Y:S01]  /*0160*/  LDG.E.64 R4, desc[UR4][R2.64] ;  /* 0x0000000402047981 */ /* 0x000ee2000c1e1b00 */
[----:B0-----:R-:W-:-:S04]  /*0170*/  IADD3 R12, P0, PT, R12, UR8, RZ ;  /* 0x000000080c0c7c10 */ /* 0x001fc8000ff1e0ff */
[----:B------:R-:W-:Y:S01]  /*0180*/  IADD3.X R13, PT, PT, R10, UR9, RZ, P0, !PT ;  /* 0x000000090a0d7c10 */ /* 0x000fe200087fe4ff */
[----:B--2---:R-:W3:Y:S02]  /*0190*/  F2F.F64.F32 R8, R0 ;  /* 0x0000000000087310 */ /* 0x004ee40000201800 */
[----:B---3--:R-:W-:-:S07]  /*01a0*/  DADD R4, R4, -R8 ;  /* 0x0000000004047229 */ /* 0x008fce0000000808 */
[----:B------:R-:W-:Y:S04]  /*01b0*/  STG.E.64 desc[UR4][R12.64], R4 ;  /* 0x000000040c007986 */ /* 0x000fe8000c101b04 */
[----:B------:R-:W2:Y:S04]  /*01c0*/  LDG.E R6, desc[UR4][R6.64] ;  /* 0x0000000406067981 */ /* 0x000ea8000c1e1900 */
[----:B------:R-:W3:Y:S01]  /*01d0*/  LDG.E.64 R8, desc[UR4][R2.64] ;  /* 0x0000000402087981 */ /* 0x000ee2000c1e1b00 */
[----:B--2---:R-:W3:Y:S02]  /*01e0*/  F2F.F64.F32 R10, R6 ;  /* 0x00000006000a7310 */ /* 0x004ee40000201800 */
[----:B---3--:R-:W-:Y:S01]  /*01f0*/  DADD R8, R8, R10 ;  /* 0x0000000008087229 */ /* 0x008fe2000000000a */
[----:B------:R-:W-:-:S04]  /*0200*/  IADD3 R10, P0, PT, R14, UR10, RZ ;  /* 0x0000000a0e0a7c10 */ /* 0x000fc8000ff1e0ff */
[----:B------:R-:W-:-:S05]  /*0210*/  IADD3.X R11, PT, PT, R15, UR11, RZ, P0, !PT ;  /* 0x0000000b0f0b7c10 */ /* 0x000fca00087fe4ff */
[----:B------:R-:W0:Y:S02]  /*0220*/  F2F.F32.F64 R9, R8 ;  /* 0x0000000800097310 */ /* 0x000e240000301000 */
[----:B0-----:R-:W-:Y:S01]  /*0230*/  STG.E desc[UR4][R10.64], R9 ;  /* 0x000000090a007986 */ /* 0x001fe2000c101904 */
[----:B------:R-:W-:Y:S05]  /*0240*/  EXIT ;  /* 0x000000000000794d */ /* 0x000fea0003800000 */
.L_x_15:
        /* <DEDUP_REMOVED lines=11> */
.L_x_29:


//--------------------- .text._Z12vectorLengthPKdS0_Pdl --------------------------
	.section	.text._Z12vectorLengthPKdS0_Pdl,"ax",@progbits
	.align	128
        .global         _Z12vectorLengthPKdS0_Pdl
        .type           _Z12vectorLengthPKdS0_Pdl,@function
        .size           _Z12vectorLengthPKdS0_Pdl,(.L_x_24 - _Z12vectorLengthPKdS0_Pdl)
        .other          _Z12vectorLengthPKdS0_Pdl,@"STO_CUDA_ENTRY STV_DEFAULT"
_Z12vectorLengthPKdS0_Pdl:
.text._Z12vectorLengthPKdS0_Pdl:
        /* <DEDUP_REMOVED lines=13> */
[----:B------:R-:W1:Y:S03]  /*00d0*/  LDCU.64 UR4, c[0x0][0x358] ;  /* 0x00006b00ff0477ac */ /* 0x000e660008000a00 */
[----:B0-----:R-:W-:-:S04]  /*00e0*/  IADD3 R14, P0, PT, R0, UR10, RZ ;  /* 0x0000000a000e7c10 */ /* 0x001fc8000ff1e0ff */
[----:B------:R-:W-:Y:S02]  /*00f0*/  IADD3.X R15, PT, PT, R2, UR11, RZ, P0, !PT ;  /* 0x0000000b020f7c10 */ /* 0x000fe400087fe4ff */
[----:B------:R-:W-:-:S03]  /*0100*/  IADD3 R12, P0, PT, R0, UR8, RZ ;  /* 0x00000008000c7c10 */ /* 0x000fc6000ff1e0ff */
[----:B-1----:R-:W2:Y:S01]  /*0110*/  LDG.E.64 R4, desc[UR4][R14.64] ;  /* 0x000000040e047981 */ /* 0x002ea2000c1e1b00 */
[----:B------:R-:W-:-:S05]  /*0120*/  IADD3.X R13, PT, PT, R2, UR9, RZ, P0, !PT ;  /* 0x00000009020d7c10 */ /* 0x000fca00087fe4ff */
[----:B------:R-:W3:Y:S01]  /*0130*/  LDG.E.64 R6, desc[UR4][R12.64] ;  /* 0x000000040c067981 */ /* 0x000ee2000c1e1b00 */
[----:B------:R-:W-:Y:S01]  /*0140*/  IMAD.MOV.U32 R10, RZ, RZ, 0x0 ;  /* 0x00000000ff0a7424 */ /* 0x000fe200078e00ff */
[----:B------:R-:W-:Y:S01]  /*0150*/  BSSY.RECONVERGENT B0, `(.L_x_16) ;  /* 0x0000016000007945 */ /* 0x000fe20003800200 */
[----:B------:R-:W-:Y:S01]  /*0160*/  IMAD.MOV.U32 R11, RZ, RZ, 0x3fd80000 ;  /* 0x3fd80000ff0b7424 */ /* 0x000fe200078e00ff */
[----:B--2---:R-:W-:-:S08]  /*0170*/  DMUL R4, R4, R4 ;  /* 0x0000000404047228 */ /* 0x004fd00000000000 */
[----:B---3--:R-:W-:-:S06]  /*0180*/  DFMA R6, R6, R6, R4 ;  /* 0x000000060606722b */ /* 0x008fcc0000000004 */
[----:B------:R-:W0:Y:S04]  /*0190*/  MUFU.RSQ64H R9, R7 ;  /* 0x0000000700097308 */ /* 0x000e280000001c00 */
[----:B------:R-:W-:-:S05]  /*01a0*/  VIADD R8, R7, 0xfcb00000 ;  /* 0xfcb0000007087836 */ /* 0x000fca0000000000 */
[----:B------:R-:W-:Y:S01]  /*01b0*/  ISETP.GE.U32.AND P0, PT, R8, 0x7ca00000, PT ;  /* 0x7ca000000800780c */ /* 0x000fe20003f06070 */
[----:B0-----:R-:W-:-:S08]  /*01c0*/  DMUL R4, R8, R8 ;  /* 0x0000000808047228 */ /* 0x001fd00000000000 */
[----:B------:R-:W-:-:S08]  /*01d0*/  DFMA R4, R6, -R4, 1 ;  /* 0x3ff000000604742b */ /* 0x000fd00000000804 */
[----:B------:R-:W-:Y:S02]  /*01e0*/  DFMA R10, R4, R10, 0.5 ;  /* 0x3fe00000040a742b */ /* 0x000fe4000000000a */
[----:B------:R-:W-:-:S08]  /*01f0*/  DMUL R4, R8, R4 ;  /* 0x0000000408047228 */ /* 0x000fd00000000000 */
[----:B------:R-:W-:-:S08]  /*0200*/  DFMA R10, R10, R4, R8 ;  /* 0x000000040a0a722b */ /* 0x000fd00000000008 */
[----:B------:R-:W-:Y:S02]  /*0210*/  DMUL R12, R6, R10 ;  /* 0x0000000a060c7228 */ /* 0x000fe40000000000 */
[----:B------:R-:W-:Y:S01]  /*0220*/  VIADD R17, R11, 0xfff00000 ;  /* 0xfff000000b117836 */ /* 0x000fe20000000000 */
[----:B------:R-:W-:-:S05]  /*0230*/  MOV R16, R10 ;  /* 0x0000000a00107202 */ /* 0x000fca0000000f00 */
[----:B------:R-:W-:-:S08]  /*0240*/  DFMA R14, R12, -R12, R6 ;  /* 0x8000000c0c0e722b */ /* 0x000fd00000000006 */
[----:B------:R-:W-:Y:S01]  /*0250*/  DFMA R4, R14, R16, R12 ;  /* 0x000000100e04722b */ /* 0x000fe2000000000c */
[----:B------:R-:W-:Y:S10]  /*0260*/  @!P0 BRA `(.L_x_17) ;  /* 0x0000000000108947 */ /* 0x000ff40003800000 */
[----:B------:R-:W-:-:S07]  /*0270*/  MOV R4, 0x290 ;  /* 0x0000029000047802 */ /* 0x000fce0000000f00 */
[----:B------:R-:W-:Y:S05]  /*0280*/  CALL.REL.NOINC `($__internal_0_$__cuda_sm20_dsqrt_rn_f64_mediumpath_v1) ;  /* 0x0000000000207944 */ /* 0x000fea0003c00000 */
[----:B------:R-:W-:Y:S02]  /*0290*/  IMAD.MOV.U32 R4, RZ, RZ, R8 ;  /* 0x000000ffff047224 */ /* 0x000fe400078e0008 */
[----:B------:R-:W-:-:S07]  /*02a0*/  IMAD.MOV.U32 R5, RZ, RZ, R9 ;  /* 0x000000ffff057224 */ /* 0x000fce00078e0009 */
.L_x_17:
[----:B------:R-:W-:Y:S05]  /*02b0*/  BSYNC.RECONVERGENT B0 ;  /* 0x0000000000007941 */ /* 0x000fea0003800200 */
.L_x_16:
[----:B------:R-:W0:Y:S02]  /*02c0*/  LDCU.64 UR6, c[0x0][0x390] ;  /* 0x00007200ff0677ac */ /* 0x000e240008000a00 */
[----:B0-----:R-:W-:-:S04]  /*02d0*/  IADD3 R6, P0, PT, R0, UR6, RZ ;  /* 0x0000000600067c10 */ /* 0x001fc8000ff1e0ff */
[----:B------:R-:W-:-:S05]  /*02e0*/  IADD3.X R7, PT, PT, R2, UR7, RZ, P0, !PT ;  /* 0x0000000702077c10 */ /* 0x000fca00087fe4ff */
[----:B------:R-:W-:Y:S01]  /*02f0*/  STG.E.64 desc[UR4][R6.64], R4 ;  /* 0x0000000406007986 */ /* 0x000fe2000c101b04 */
[----:B------:R-:W-:Y:S05]  /*0300*/  EXIT ;  /* 0x000000000000794d */ /* 0x000fea0003800000 */
        .weak           $__internal_0_$__cuda_sm20_dsqrt_rn_f64_mediumpath_v1
        .type           $__internal_0_$__cuda_sm20_dsqrt_rn_f64_mediumpath_v1,@function
        .size           $__internal_0_$__cuda_sm20_dsqrt_rn_f64_mediumpath_v1,(.L_x_24 - $__internal_0_$__cuda_sm20_dsqrt_rn_f64_mediumpath_v1)
$__internal_0_$__cuda_sm20_dsqrt_rn_f64_mediumpath_v1:
[----:B------:R-:W-:Y:S01]  /*0310*/  ISETP.GE.U32.AND P0, PT, R8, -0x3400000, PT ;  /* 0xfcc000000800780c */ /* 0x000fe20003f06070 */
[----:B------:R-:W-:Y:S01]  /*0320*/  BSSY.RECONVERGENT B1, `(.L_x_18) ;  /* 0x0000024000017945 */ /* 0x000fe20003800200 */
[----:B------:R-:W-:-:S11]  /*0330*/  IMAD.MOV.U32 R11, RZ, RZ, R17 ;  /* 0x000000ffff0b7224 */ /* 0x000fd600078e0011 */
[----:B------:R-:W-:Y:S05]  /*0340*/  @!P0 BRA `(.L_x_19) ;  /* 0x0000000000208947 */ /* 0x000fea0003800000 */
[----:B------:R-:W-:-:S10]  /*0350*/  DFMA.RM R10, R14, R10, R12 ;  /* 0x0000000a0e0a722b */ /* 0x000fd4000000400c */
[----:B------:R-:W-:-:S05]  /*0360*/  IADD3 R8, P0, PT, R10, 0x1, RZ ;  /* 0x000000010a087810 */ /* 0x000fca0007f1e0ff */
[----:B------:R-:W-:-:S06]  /*0370*/  IMAD.X R9, RZ, RZ, R11, P0 ;  /* 0x000000ffff097224 */ /* 0x000fcc00000e060b */
[----:B------:R-:W-:-:S08]  /*0380*/  DFMA.RP R6, -R10, R8, R6 ;  /* 0x000000080a06722b */ /* 0x000fd00000008106 */
[----:B------:R-:W-:-:S06]  /*0390*/  DSETP.GT.AND P0, PT, R6, RZ, PT ;  /* 0x000000ff0600722a */ /* 0x000fcc0003f04000 */
[----:B------:R-:W-:Y:S02]  /*03a0*/  FSEL R8, R8, R10, P0 ;  /* 0x0000000a08087208 */ /* 0x000fe40000000000 */
[----:B------:R-:W-:Y:S01]  /*03b0*/  FSEL R9, R9, R11, P0 ;  /* 0x0000000b09097208 */ /* 0x000fe20000000000 */
[----:B------:R-:W-:Y:S06]  /*03c0*/  BRA `(.L_x_20) ;  /* 0x0000000000647947 */ /* 0x000fec0003800000 */
.L_x_19:
[----:B------:R-:W-:-:S14]  /*03d0*/  DSETP.NE.AND P0, PT, R6, RZ, PT ;  /* 0x000000ff0600722a */ /* 0x000fdc0003f05000 */
[----:B------:R-:W-:Y:S05]  /*03e0*/  @!P0 BRA `(.L_x_21) ;  /* 0x0000000000588947 */ /* 0x000fea0003800000 */
[----:B------:R-:W-:-:S13]  /*03f0*/  ISETP.GE.AND P0, PT, R7, RZ, PT ;  /* 0x000000ff0700720c */ /* 0x000fda0003f06270 */
[----:B------:R-:W-:Y:S01]  /*0400*/  @!P0 MOV R8, 0x0 ;  /* 0x0000000000088802 */ /* 0x000fe20000000f00 */
[----:B------:R-:W-:Y:S01]  /*0410*/  @!P0 IMAD.MOV.U32 R9, RZ, RZ, -0x80000 ;  /* 0xfff80000ff098424 */ /* 0x000fe200078e00ff */
[----:B------:R-:W-:Y:S06]  /*0420*/  @!P0 BRA `(.L_x_20) ;  /* 0x00000000004c8947 */ /* 0x000fec0003800000 */
[----:B------:R-:W-:-:S13]  /*0430*/  ISETP.GT.AND P0, PT, R7, 0x7fefffff, PT ;  /* 0x7fefffff0700780c */ /* 0x000fda0003f04270 */
[----:B------:R-:W-:Y:S05]  /*0440*/  @P0 BRA `(.L_x_21) ;  /* 0x0000000000400947 */ /* 0x000fea0003800000 */
[----:B------:R-:W-:Y:S01]  /*0450*/  DMUL R6, R6, 8.11296384146066816958e+31 ;  /* 0x4690000006067828 */ /* 0x000fe20000000000 */
[----:B------:R-:W-:Y:S02]  /*0460*/  IMAD.MOV.U32 R8, RZ, RZ, RZ ;  /* 0x000000ffff087224 */ /* 0x000fe400078e00ff */
[----:B------:R-:W-:Y:S02]  /*0470*/  IMAD.MOV.U32 R12, RZ, RZ, 0x0 ;  /* 0x00000000ff0c7424 */ /* 0x000fe400078e00ff */
[----:B------:R-:W-:Y:S01]  /*0480*/  IMAD.MOV.U32 R13, RZ, RZ, 0x3fd80000 ;  /* 0x3fd80000ff0d7424 */ /* 0x000fe200078e00ff */
[----:B------:R-:W0:Y:S02]  /*0490*/  MUFU.RSQ64H R9, R7 ;  /* 0x0000000700097308 */ /* 0x000e240000001c00 */
[----:B0-----:R-:W-:-:S08]  /*04a0*/  DMUL R10, R8, R8 ;  /* 0x00000008080a7228 */ /* 0x001fd00000000000 */
[----:B------:R-:W-:-:S08]  /*04b0*/  DFMA R10, R6, -R10, 1 ;  /* 0x3ff00000060a742b */ /* 0x000fd0000000080a */
[----:B------:R-:W-:Y:S02]  /*04c0*/  DFMA R12, R10, R12, 0.5 ;  /* 0x3fe000000a0c742b */ /* 0x000fe4000000000c */
[----:B------:R-:W-:-:S08]  /*04d0*/  DMUL R10, R8, R10 ;  /* 0x0000000a080a7228 */ /* 0x000fd00000000000 */
[----:B------:R-:W-:-:S08]  /*04e0*/  DFMA R10, R12, R10, R8 ;  /* 0x0000000a0c0a722b */ /* 0x000fd00000000008 */
[----:B------:R-:W-:Y:S02]  /*04f0*/  DMUL R8, R6, R10 ;  /* 0x0000000a06087228 */ /* 0x000fe40000000000 */
[----:B------:R-:W-:-:S06]  /*0500*/  IADD3 R11, PT, PT, R11, -0x100000, RZ ;  /* 0xfff000000b0b7810 */ /* 0x000fcc0007ffe0ff */
[----:B------:R-:W-:-:S08]  /*0510*/  DFMA R12, R8, -R8, R6 ;  /* 0x80000008080c722b */ /* 0x000fd00000000006 */
[----:B------:R-:W-:-:S10]  /*0520*/  DFMA R8, R10, R12, R8 ;  /* 0x0000000c0a08722b */ /* 0x000fd40000000008 */
[----:B------:R-:W-:Y:S01]  /*0530*/  VIADD R9, R9, 0xfcb00000 ;  /* 0xfcb0000009097836 */ /* 0x000fe20000000000 */
[----:B------:R-:W-:Y:S06]  /*0540*/  BRA `(.L_x_20) ;  /* 0x0000000000047947 */ /* 0x000fec0003800000 */
.L_x_21:
[----:B------:R-:W-:-:S11]  /*0550*/  DADD R8, R6, R6 ;  /* 0x0000000006087229 */ /* 0x000fd60000000006 */
.L_x_20:
[----:B------:R-:W-:Y:S05]  /*0560*/  BSYNC.RECONVERGENT B1 ;  /* 0x0000000000017941 */ /* 0x000fea0003800200 */
.L_x_18:
[----:B------:R-:W-:-:S04]  /*0570*/  IMAD.MOV.U32 R5, RZ, RZ, 0x0 ;  /* 0x00000000ff057424 */ /* 0x000fc800078e00ff */
[----:B------:R-:W-:Y:S05]  /*0580*/  RET.REL.NODEC R4 `(_Z12vectorLengthPKdS0_Pdl) ;  /* 0xfffffff8049c7950 */ /* 0x000fea0003c3ffff */
.L_x_22:
        /* <DEDUP_REMOVED lines=15> */
.L_x_24:


//--------------------- .text._Z8identityPKiPil   --------------------------
	.section	.text._Z8identityPKiPil,"ax",@progbits
	.align	128
        .global         _Z8identityPKiPil
        .type           _Z8identityPKiPil,@function
        .size           _Z8identityPKiPil,(.L_x_31 - _Z8identityPKiPil)
        .other          _Z8identityPKiPil,@"STO_CUDA_ENTRY STV_DEFAULT"
_Z8identityPKiPil:
.text._Z8identityPKiPil:
        /* <DEDUP_REMOVED lines=15> */
[----:B------:R-:W-:-:S06]  /*00f0*/  IADD3.X R3, PT, PT, R0, UR9, RZ, P0, !PT ;  /* 0x0000000900037c10 */ /* 0x000fcc00087fe4ff */
[----:B-1----:R-:W2:Y:S01]  /*0100*/  LDG.E R3, desc[UR4][R2.64] ;  /* 0x0000000402037981 */ /* 0x002ea2000c1e1900 */
[----:B------:R-:W-:-:S04]  /*0110*/  IADD3 R4, P0, PT, R4, UR10, RZ ;  /* 0x0000000a04047c10 */ /* 0x000fc8000ff1e0ff */
[----:B------:R-:W-:-:S05]  /*0120*/  IADD3.X R5, PT, PT, R0, UR11, RZ, P0, !PT ;  /* 0x0000000b00057c10 */ /* 0x000fca00087fe4ff */
[----:B--2---:R-:W-:Y:S01]  /*0130*/  STG.E desc[UR4][R4.64], R3 ;  /* 0x0000000304007986 */ /* 0x004fe2000c101904 */
[----:B------:R-:W-:Y:S05]  /*0140*/  EXIT ;  /* 0x000000000000794d */ /* 0x000fea0003800000 */
.L_x_23:
        /* <DEDUP_REMOVED lines=11> */
.L_x_31:


//--------------------- .nv.global.init           --------------------------
	.section	.nv.global.init,"aw",@progbits
.nv.global.init:
	.type		$str$1,@object
	.size		$str$1,($str - $str$1)
$str$1:
        /*0000*/ 	.byte	0x2f, 0x74, 0x6d, 0x70, 0x2f, 0x73, 0x61, 0x73, 0x73, 0x5f, 0x63, 0x75, 0x5f, 0x76, 0x77, 0x6e
        /*0010*/ 	.byte	0x32, 0x65, 0x64, 0x69, 0x35, 0x2f, 0x6b, 0x2e, 0x63, 0x75, 0x00
	.type		$str,@object
	.size		$str,(__unnamed_1 - $str)
$str:
        /*001b*/ 	.byte	0x6a, 0x75, 0x6d, 0x70, 0x20, 0x3d, 0x3d, 0x20, 0x62, 0x6c, 0x6f, 0x63, 0x6b, 0x44, 0x69, 0x6d
        /*002b*/ 	.byte	0x2e, 0x78, 0x20, 0x2a, 0x20, 0x67, 0x72, 0x69, 0x64, 0x44, 0x69, 0x6d, 0x2e, 0x78, 0x00
	.type		__unnamed_1,@object
	.size		__unnamed_1,(.L_0 - __unnamed_1)
__unnamed_1:
        /*003a*/ 	.byte	0x76, 0x6f, 0x69, 0x64, 0x20, 0x73, 0x75, 0x6d, 0x28, 0x69, 0x6e, 0x74, 0x20, 0x2a, 0x2c, 0x20
        /*004a*/ 	.byte	0x69, 0x6e, 0x74, 0x20, 0x2a, 0x2c, 0x20, 0x6c, 0x6f, 0x6e, 0x67, 0x2c, 0x20, 0x69, 0x6e, 0x74
        /*005a*/ 	.byte	0x2c, 0x20, 0x69, 0x6e, 0x74, 0x29, 0x00
.L_0:


//--------------------- .nv.shared.reserved.0     --------------------------
	.section	.nv.shared.reserved.0,"aw",@nobits
	.weak		__nv_reservedSMEM_offset_0_alias
	.size		__nv_reservedSMEM_offset_0_alias, 0, 64
	.other		__nv_reservedSMEM_offset_0_alias,@"STO_CUDA_RESERVED_SHARED STV_DEFAULT"
__nv_reservedSMEM_offset_0_alias:
	.zero		0
	.zero		64


//--------------------- .nv.constant0._Z3sumPiS_lii --------------------------
	.section	.nv.constant0._Z3sumPiS_lii,"a",@progbits
	.sectionflags	@""
	.align	4
.nv.constant0._Z3sumPiS_lii:
	.zero		928


//--------------------- .nv.constant0._Z11multiplyBy2PiS_l --------------------------
	.section	.nv.constant0._Z11multiplyBy2PiS_l,"a",@progbits
	.sectionflags	@""
	.align	4
.nv.constant0._Z11multiplyBy2PiS_l:
	.zero		920


//--------------------- .nv.constant0._Z8blockXORPKcPcll --------------------------
	.section	.nv.constant0._Z8blockXORPKcPcll,"a",@progbits
	.sectionflags	@""
	.align	4
.nv.constant0._Z8blockXORPKcPcll:
	.zero		928


//--------------------- .nv.constant0._Z19applyLinearFunctionPKsPslss --------------------------
	.section	.nv.constant0._Z19applyLinearFunctionPKsPslss,"a",@progbits
	.sectionflags	@""
	.align	4
.nv.constant0._Z19applyLinearFunctionPKsPslss:
	.zero		924


//--------------------- .nv.constant0._Z9plusMinusPKdPKfPdPfl --------------------------
	.section	.nv.constant0._Z9plusMinusPKdPKfPdPfl,"a",@progbits
	.sectionflags	@""
	.align	4
.nv.constant0._Z9plusMinusPKdPKfPdPfl:
	.zero		936


//--------------------- .nv.constant0._Z12vectorLengthPKdS0_Pdl --------------------------
	.section	.nv.constant0._Z12vectorLengthPKdS0_Pdl,"a",@progbits
	.sectionflags	@""
	.align	4
.nv.constant0._Z12vectorLengthPKdS0_Pdl:
	.zero		928


//--------------------- .nv.constant0._Z8identityPKiPil --------------------------
	.section	.nv.constant0._Z8identityPKiPil,"a",@progbits
	.sectionflags	@""
	.align	4
.nv.constant0._Z8identityPKiPil:
	.zero		920


//--------------------- SYMBOLS --------------------------

	.type		.nv.reservedSmem.offset0,@object
	.size		.nv.reservedSmem.offset0,0x4
	.type		__assertfail,@function
